//
// Generated by NVIDIA NVVM Compiler
//
// Compiler Build ID: CL-36424714
// Cuda compilation tools, release 13.0, V13.0.88
// Based on NVVM 20.0.0
//

.version 9.0
.target sm_100
.address_size 64

	// .globl	_Z17split_arrive_waitiPf
.global .align 4 .b8 precalc_xorwow_matrix[102400];
.global .align 4 .b8 precalc_xorwow_offset_matrix[102400];
.global .align 4 .b8 mrg32k3aM1[2304];
.global .align 4 .b8 mrg32k3aM2[2304];
.global .align 4 .b8 mrg32k3aM1SubSeq[2016];
.global .align 4 .b8 mrg32k3aM2SubSeq[2016];
.global .align 4 .b8 mrg32k3aM1Seq[2304];
.global .align 4 .b8 mrg32k3aM2Seq[2304];
.const .align 8 .b8 __cr_lgamma_table[72];
// _ZZ17split_arrive_waitiPfE3bar has been demoted
// _ZZ17split_arrive_waitiPfE6buffer has been demoted

.visible .entry _Z17split_arrive_waitiPf(
	.param .u32 _Z17split_arrive_waitiPf_param_0,
	.param .u64 .ptr .align 1 _Z17split_arrive_waitiPf_param_1
)
{
	.local .align 8 .b8 	__local_depot0[48];
	.reg .b64 	%SP;
	.reg .b64 	%SPL;
	.reg .pred 	%p<72>;
	.reg .b32 	%r<1261>;
	.reg .b32 	%f<8>;
	.reg .b64 	%rd<43>;
	.reg .b64 	%fd<3>;
	// demoted variable
	.shared .align 8 .b8 _ZZ17split_arrive_waitiPfE3bar[8];
	// demoted variable
	.shared .align 4 .b8 _ZZ17split_arrive_waitiPfE6buffer[4096];
	mov.u64 	%SPL, __local_depot0;
	ld.param.u32 	%r564, [_Z17split_arrive_waitiPf_param_0];
	ld.param.u64 	%rd16, [_Z17split_arrive_waitiPf_param_1];
	add.u64 	%rd1, %SPL, 0;
	mov.u32 	%r1, %tid.x;
	shl.b32 	%r565, %r1, 2;
	mov.u32 	%r566, _ZZ17split_arrive_waitiPfE6buffer;
	add.s32 	%r2, %r566, %r565;
	mov.b32 	%r567, 0;
	st.shared.u32 	[%r2], %r567;
	bar.sync 	0;
	mov.u32 	%r568, %tid.y;
	mov.u32 	%r569, %tid.z;
	mov.u32 	%r3, %ntid.x;
	mov.u32 	%r4, %ntid.y;
	mad.lo.s32 	%r570, %r569, %r4, %r568;
	mul.lo.s32 	%r571, %r570, %r3;
	or.b32  	%r572, %r571, %r1;
	setp.ne.s32 	%p1, %r572, 0;
	@%p1 bra 	$L__BB0_2;
	mul.lo.s32 	%r575, %r3, %r4;
	mov.u32 	%r576, %ntid.z;
	mul.lo.s32 	%r574, %r575, %r576;
	mov.u32 	%r573, _ZZ17split_arrive_waitiPfE3bar;
	// begin inline asm
	mbarrier.init.shared.b64 [%r573], %r574;
	// end inline asm
$L__BB0_2:
	barrier.sync 	0;
	cvt.u64.u32 	%rd2, %r1;
	mov.b32 	%r983, 1593684748;
	mov.b32 	%r582, 832094735;
	st.local.v2.u32 	[%rd1], {%r582, %r983};
	mov.b32 	%r981, -123459836;
	mov.b32 	%r982, 1111207954;
	st.local.v2.u32 	[%rd1+8], {%r982, %r981};
	mov.b32 	%r979, 1476011280;
	mov.b32 	%r980, -589760388;
	st.local.v2.u32 	[%rd1+16], {%r980, %r979};
	setp.eq.s32 	%p2, %r1, 0;
	@%p2 bra 	$L__BB0_117;
	mov.b32 	%r966, 0;
	mov.b32 	%r983, 1593684748;
	mov.b32 	%r982, 1111207954;
	mov.b32 	%r981, -123459836;
	mov.b32 	%r980, -589760388;
	mov.b32 	%r979, 1476011280;
	mov.u64 	%rd19, precalc_xorwow_matrix;
	mov.u64 	%rd42, %rd2;
$L__BB0_4:
	mov.u64 	%rd3, %rd42;
	and.b64  	%rd4, %rd3, 3;
	setp.eq.s64 	%p3, %rd4, 0;
	@%p3 bra 	$L__BB0_116;
	mul.wide.u32 	%rd18, %r966, 3200;
	add.s64 	%rd5, %rd19, %rd18;
	mov.b32 	%r979, 0;
	mov.u32 	%r980, %r979;
	mov.u32 	%r981, %r979;
	mov.u32 	%r982, %r979;
	mov.u32 	%r983, %r979;
	mov.u32 	%r972, %r979;
$L__BB0_6:
	mul.wide.u32 	%rd20, %r972, 4;
	add.s64 	%rd21, %rd1, %rd20;
	ld.local.u32 	%r17, [%rd21+4];
	shl.b32 	%r18, %r972, 5;
	mov.b32 	%r978, 0;
$L__BB0_7:
	.pragma "nounroll";
	shr.u32 	%r591, %r17, %r978;
	and.b32  	%r592, %r591, 1;
	setp.eq.b32 	%p4, %r592, 1;
	not.pred 	%p5, %p4;
	add.s32 	%r593, %r18, %r978;
	mul.lo.s32 	%r594, %r593, 5;
	mul.wide.u32 	%rd22, %r594, 4;
	add.s64 	%rd6, %rd5, %rd22;
	@%p5 bra 	$L__BB0_9;
	ld.global.u32 	%r595, [%rd6];
	xor.b32  	%r983, %r983, %r595;
	ld.global.u32 	%r596, [%rd6+4];
	xor.b32  	%r982, %r982, %r596;
	ld.global.u32 	%r597, [%rd6+8];
	xor.b32  	%r981, %r981, %r597;
	ld.global.u32 	%r598, [%rd6+12];
	xor.b32  	%r980, %r980, %r598;
	ld.global.u32 	%r599, [%rd6+16];
	xor.b32  	%r979, %r979, %r599;
$L__BB0_9:
	and.b32  	%r601, %r591, 2;
	setp.eq.s32 	%p6, %r601, 0;
	@%p6 bra 	$L__BB0_11;
	ld.global.u32 	%r602, [%rd6+20];
	xor.b32  	%r983, %r983, %r602;
	ld.global.u32 	%r603, [%rd6+24];
	xor.b32  	%r982, %r982, %r603;
	ld.global.u32 	%r604, [%rd6+28];
	xor.b32  	%r981, %r981, %r604;
	ld.global.u32 	%r605, [%rd6+32];
	xor.b32  	%r980, %r980, %r605;
	ld.global.u32 	%r606, [%rd6+36];
	xor.b32  	%r979, %r979, %r606;
$L__BB0_11:
	and.b32  	%r608, %r591, 4;
	setp.eq.s32 	%p7, %r608, 0;
	@%p7 bra 	$L__BB0_13;
	ld.global.u32 	%r609, [%rd6+40];
	xor.b32  	%r983, %r983, %r609;
	ld.global.u32 	%r610, [%rd6+44];
	xor.b32  	%r982, %r982, %r610;
	ld.global.u32 	%r611, [%rd6+48];
	xor.b32  	%r981, %r981, %r611;
	ld.global.u32 	%r612, [%rd6+52];
	xor.b32  	%r980, %r980, %r612;
	ld.global.u32 	%r613, [%rd6+56];
	xor.b32  	%r979, %r979, %r613;
$L__BB0_13:
	and.b32  	%r615, %r591, 8;
	setp.eq.s32 	%p8, %r615, 0;
	@%p8 bra 	$L__BB0_15;
	ld.global.u32 	%r616, [%rd6+60];
	xor.b32  	%r983, %r983, %r616;
	ld.global.u32 	%r617, [%rd6+64];
	xor.b32  	%r982, %r982, %r617;
	ld.global.u32 	%r618, [%rd6+68];
	xor.b32  	%r981, %r981, %r618;
	ld.global.u32 	%r619, [%rd6+72];
	xor.b32  	%r980, %r980, %r619;
	ld.global.u32 	%r620, [%rd6+76];
	xor.b32  	%r979, %r979, %r620;
$L__BB0_15:
	and.b32  	%r622, %r591, 16;
	setp.eq.s32 	%p9, %r622, 0;
	@%p9 bra 	$L__BB0_17;
	ld.global.u32 	%r623, [%rd6+80];
	xor.b32  	%r983, %r983, %r623;
	ld.global.u32 	%r624, [%rd6+84];
	xor.b32  	%r982, %r982, %r624;
	ld.global.u32 	%r625, [%rd6+88];
	xor.b32  	%r981, %r981, %r625;
	ld.global.u32 	%r626, [%rd6+92];
	xor.b32  	%r980, %r980, %r626;
	ld.global.u32 	%r627, [%rd6+96];
	xor.b32  	%r979, %r979, %r627;
$L__BB0_17:
	and.b32  	%r629, %r591, 32;
	setp.eq.s32 	%p10, %r629, 0;
	@%p10 bra 	$L__BB0_19;
	ld.global.u32 	%r630, [%rd6+100];
	xor.b32  	%r983, %r983, %r630;
	ld.global.u32 	%r631, [%rd6+104];
	xor.b32  	%r982, %r982, %r631;
	ld.global.u32 	%r632, [%rd6+108];
	xor.b32  	%r981, %r981, %r632;
	ld.global.u32 	%r633, [%rd6+112];
	xor.b32  	%r980, %r980, %r633;
	ld.global.u32 	%r634, [%rd6+116];
	xor.b32  	%r979, %r979, %r634;
$L__BB0_19:
	and.b32  	%r636, %r591, 64;
	setp.eq.s32 	%p11, %r636, 0;
	@%p11 bra 	$L__BB0_21;
	ld.global.u32 	%r637, [%rd6+120];
	xor.b32  	%r983, %r983, %r637;
	ld.global.u32 	%r638, [%rd6+124];
	xor.b32  	%r982, %r982, %r638;
	ld.global.u32 	%r639, [%rd6+128];
	xor.b32  	%r981, %r981, %r639;
	ld.global.u32 	%r640, [%rd6+132];
	xor.b32  	%r980, %r980, %r640;
	ld.global.u32 	%r641, [%rd6+136];
	xor.b32  	%r979, %r979, %r641;
$L__BB0_21:
	and.b32  	%r643, %r591, 128;
	setp.eq.s32 	%p12, %r643, 0;
	@%p12 bra 	$L__BB0_23;
	ld.global.u32 	%r644, [%rd6+140];
	xor.b32  	%r983, %r983, %r644;
	ld.global.u32 	%r645, [%rd6+144];
	xor.b32  	%r982, %r982, %r645;
	ld.global.u32 	%r646, [%rd6+148];
	xor.b32  	%r981, %r981, %r646;
	ld.global.u32 	%r647, [%rd6+152];
	xor.b32  	%r980, %r980, %r647;
	ld.global.u32 	%r648, [%rd6+156];
	xor.b32  	%r979, %r979, %r648;
$L__BB0_23:
	and.b32  	%r650, %r591, 256;
	setp.eq.s32 	%p13, %r650, 0;
	@%p13 bra 	$L__BB0_25;
	ld.global.u32 	%r651, [%rd6+160];
	xor.b32  	%r983, %r983, %r651;
	ld.global.u32 	%r652, [%rd6+164];
	xor.b32  	%r982, %r982, %r652;
	ld.global.u32 	%r653, [%rd6+168];
	xor.b32  	%r981, %r981, %r653;
	ld.global.u32 	%r654, [%rd6+172];
	xor.b32  	%r980, %r980, %r654;
	ld.global.u32 	%r655, [%rd6+176];
	xor.b32  	%r979, %r979, %r655;
$L__BB0_25:
	and.b32  	%r657, %r591, 512;
	setp.eq.s32 	%p14, %r657, 0;
	@%p14 bra 	$L__BB0_27;
	ld.global.u32 	%r658, [%rd6+180];
	xor.b32  	%r983, %r983, %r658;
	ld.global.u32 	%r659, [%rd6+184];
	xor.b32  	%r982, %r982, %r659;
	ld.global.u32 	%r660, [%rd6+188];
	xor.b32  	%r981, %r981, %r660;
	ld.global.u32 	%r661, [%rd6+192];
	xor.b32  	%r980, %r980, %r661;
	ld.global.u32 	%r662, [%rd6+196];
	xor.b32  	%r979, %r979, %r662;
$L__BB0_27:
	and.b32  	%r664, %r591, 1024;
	setp.eq.s32 	%p15, %r664, 0;
	@%p15 bra 	$L__BB0_29;
	ld.global.u32 	%r665, [%rd6+200];
	xor.b32  	%r983, %r983, %r665;
	ld.global.u32 	%r666, [%rd6+204];
	xor.b32  	%r982, %r982, %r666;
	ld.global.u32 	%r667, [%rd6+208];
	xor.b32  	%r981, %r981, %r667;
	ld.global.u32 	%r668, [%rd6+212];
	xor.b32  	%r980, %r980, %r668;
	ld.global.u32 	%r669, [%rd6+216];
	xor.b32  	%r979, %r979, %r669;
$L__BB0_29:
	and.b32  	%r671, %r591, 2048;
	setp.eq.s32 	%p16, %r671, 0;
	@%p16 bra 	$L__BB0_31;
	ld.global.u32 	%r672, [%rd6+220];
	xor.b32  	%r983, %r983, %r672;
	ld.global.u32 	%r673, [%rd6+224];
	xor.b32  	%r982, %r982, %r673;
	ld.global.u32 	%r674, [%rd6+228];
	xor.b32  	%r981, %r981, %r674;
	ld.global.u32 	%r675, [%rd6+232];
	xor.b32  	%r980, %r980, %r675;
	ld.global.u32 	%r676, [%rd6+236];
	xor.b32  	%r979, %r979, %r676;
$L__BB0_31:
	and.b32  	%r678, %r591, 4096;
	setp.eq.s32 	%p17, %r678, 0;
	@%p17 bra 	$L__BB0_33;
	ld.global.u32 	%r679, [%rd6+240];
	xor.b32  	%r983, %r983, %r679;
	ld.global.u32 	%r680, [%rd6+244];
	xor.b32  	%r982, %r982, %r680;
	ld.global.u32 	%r681, [%rd6+248];
	xor.b32  	%r981, %r981, %r681;
	ld.global.u32 	%r682, [%rd6+252];
	xor.b32  	%r980, %r980, %r682;
	ld.global.u32 	%r683, [%rd6+256];
	xor.b32  	%r979, %r979, %r683;
$L__BB0_33:
	and.b32  	%r685, %r591, 8192;
	setp.eq.s32 	%p18, %r685, 0;
	@%p18 bra 	$L__BB0_35;
	ld.global.u32 	%r686, [%rd6+260];
	xor.b32  	%r983, %r983, %r686;
	ld.global.u32 	%r687, [%rd6+264];
	xor.b32  	%r982, %r982, %r687;
	ld.global.u32 	%r688, [%rd6+268];
	xor.b32  	%r981, %r981, %r688;
	ld.global.u32 	%r689, [%rd6+272];
	xor.b32  	%r980, %r980, %r689;
	ld.global.u32 	%r690, [%rd6+276];
	xor.b32  	%r979, %r979, %r690;
$L__BB0_35:
	and.b32  	%r692, %r591, 16384;
	setp.eq.s32 	%p19, %r692, 0;
	@%p19 bra 	$L__BB0_37;
	ld.global.u32 	%r693, [%rd6+280];
	xor.b32  	%r983, %r983, %r693;
	ld.global.u32 	%r694, [%rd6+284];
	xor.b32  	%r982, %r982, %r694;
	ld.global.u32 	%r695, [%rd6+288];
	xor.b32  	%r981, %r981, %r695;
	ld.global.u32 	%r696, [%rd6+292];
	xor.b32  	%r980, %r980, %r696;
	ld.global.u32 	%r697, [%rd6+296];
	xor.b32  	%r979, %r979, %r697;
$L__BB0_37:
	and.b32  	%r699, %r591, 32768;
	setp.eq.s32 	%p20, %r699, 0;
	@%p20 bra 	$L__BB0_39;
	ld.global.u32 	%r700, [%rd6+300];
	xor.b32  	%r983, %r983, %r700;
	ld.global.u32 	%r701, [%rd6+304];
	xor.b32  	%r982, %r982, %r701;
	ld.global.u32 	%r702, [%rd6+308];
	xor.b32  	%r981, %r981, %r702;
	ld.global.u32 	%r703, [%rd6+312];
	xor.b32  	%r980, %r980, %r703;
	ld.global.u32 	%r704, [%rd6+316];
	xor.b32  	%r979, %r979, %r704;
$L__BB0_39:
	add.s32 	%r978, %r978, 16;
	setp.ne.s32 	%p21, %r978, 32;
	@%p21 bra 	$L__BB0_7;
	mad.lo.s32 	%r705, %r972, -31, %r18;
	add.s32 	%r972, %r705, 1;
	setp.ne.s32 	%p22, %r972, 5;
	@%p22 bra 	$L__BB0_6;
	st.local.u32 	[%rd1+4], %r983;
	st.local.v2.u32 	[%rd1+8], {%r982, %r981};
	st.local.v2.u32 	[%rd1+16], {%r980, %r979};
	setp.eq.s64 	%p23, %rd4, 1;
	@%p23 bra 	$L__BB0_116;
	mov.b32 	%r979, 0;
	mov.u32 	%r980, %r979;
	mov.u32 	%r981, %r979;
	mov.u32 	%r982, %r979;
	mov.u32 	%r983, %r979;
	mov.u32 	%r1064, %r979;
$L__BB0_43:
	mul.wide.u32 	%rd23, %r1064, 4;
	add.s64 	%rd24, %rd1, %rd23;
	ld.local.u32 	%r193, [%rd24+4];
	shl.b32 	%r194, %r1064, 5;
	mov.b32 	%r1070, 0;
$L__BB0_44:
	.pragma "nounroll";
	shr.u32 	%r708, %r193, %r1070;
	and.b32  	%r709, %r708, 1;
	setp.eq.b32 	%p24, %r709, 1;
	not.pred 	%p25, %p24;
	add.s32 	%r710, %r194, %r1070;
	mul.lo.s32 	%r711, %r710, 5;
	mul.wide.u32 	%rd25, %r711, 4;
	add.s64 	%rd7, %rd5, %rd25;
	@%p25 bra 	$L__BB0_46;
	ld.global.u32 	%r712, [%rd7];
	xor.b32  	%r983, %r983, %r712;
	ld.global.u32 	%r713, [%rd7+4];
	xor.b32  	%r982, %r982, %r713;
	ld.global.u32 	%r714, [%rd7+8];
	xor.b32  	%r981, %r981, %r714;
	ld.global.u32 	%r715, [%rd7+12];
	xor.b32  	%r980, %r980, %r715;
	ld.global.u32 	%r716, [%rd7+16];
	xor.b32  	%r979, %r979, %r716;
$L__BB0_46:
	and.b32  	%r718, %r708, 2;
	setp.eq.s32 	%p26, %r718, 0;
	@%p26 bra 	$L__BB0_48;
	ld.global.u32 	%r719, [%rd7+20];
	xor.b32  	%r983, %r983, %r719;
	ld.global.u32 	%r720, [%rd7+24];
	xor.b32  	%r982, %r982, %r720;
	ld.global.u32 	%r721, [%rd7+28];
	xor.b32  	%r981, %r981, %r721;
	ld.global.u32 	%r722, [%rd7+32];
	xor.b32  	%r980, %r980, %r722;
	ld.global.u32 	%r723, [%rd7+36];
	xor.b32  	%r979, %r979, %r723;
$L__BB0_48:
	and.b32  	%r725, %r708, 4;
	setp.eq.s32 	%p27, %r725, 0;
	@%p27 bra 	$L__BB0_50;
	ld.global.u32 	%r726, [%rd7+40];
	xor.b32  	%r983, %r983, %r726;
	ld.global.u32 	%r727, [%rd7+44];
	xor.b32  	%r982, %r982, %r727;
	ld.global.u32 	%r728, [%rd7+48];
	xor.b32  	%r981, %r981, %r728;
	ld.global.u32 	%r729, [%rd7+52];
	xor.b32  	%r980, %r980, %r729;
	ld.global.u32 	%r730, [%rd7+56];
	xor.b32  	%r979, %r979, %r730;
$L__BB0_50:
	and.b32  	%r732, %r708, 8;
	setp.eq.s32 	%p28, %r732, 0;
	@%p28 bra 	$L__BB0_52;
	ld.global.u32 	%r733, [%rd7+60];
	xor.b32  	%r983, %r983, %r733;
	ld.global.u32 	%r734, [%rd7+64];
	xor.b32  	%r982, %r982, %r734;
	ld.global.u32 	%r735, [%rd7+68];
	xor.b32  	%r981, %r981, %r735;
	ld.global.u32 	%r736, [%rd7+72];
	xor.b32  	%r980, %r980, %r736;
	ld.global.u32 	%r737, [%rd7+76];
	xor.b32  	%r979, %r979, %r737;
$L__BB0_52:
	and.b32  	%r739, %r708, 16;
	setp.eq.s32 	%p29, %r739, 0;
	@%p29 bra 	$L__BB0_54;
	ld.global.u32 	%r740, [%rd7+80];
	xor.b32  	%r983, %r983, %r740;
	ld.global.u32 	%r741, [%rd7+84];
	xor.b32  	%r982, %r982, %r741;
	ld.global.u32 	%r742, [%rd7+88];
	xor.b32  	%r981, %r981, %r742;
	ld.global.u32 	%r743, [%rd7+92];
	xor.b32  	%r980, %r980, %r743;
	ld.global.u32 	%r744, [%rd7+96];
	xor.b32  	%r979, %r979, %r744;
$L__BB0_54:
	and.b32  	%r746, %r708, 32;
	setp.eq.s32 	%p30, %r746, 0;
	@%p30 bra 	$L__BB0_56;
	ld.global.u32 	%r747, [%rd7+100];
	xor.b32  	%r983, %r983, %r747;
	ld.global.u32 	%r748, [%rd7+104];
	xor.b32  	%r982, %r982, %r748;
	ld.global.u32 	%r749, [%rd7+108];
	xor.b32  	%r981, %r981, %r749;
	ld.global.u32 	%r750, [%rd7+112];
	xor.b32  	%r980, %r980, %r750;
	ld.global.u32 	%r751, [%rd7+116];
	xor.b32  	%r979, %r979, %r751;
$L__BB0_56:
	and.b32  	%r753, %r708, 64;
	setp.eq.s32 	%p31, %r753, 0;
	@%p31 bra 	$L__BB0_58;
	ld.global.u32 	%r754, [%rd7+120];
	xor.b32  	%r983, %r983, %r754;
	ld.global.u32 	%r755, [%rd7+124];
	xor.b32  	%r982, %r982, %r755;
	ld.global.u32 	%r756, [%rd7+128];
	xor.b32  	%r981, %r981, %r756;
	ld.global.u32 	%r757, [%rd7+132];
	xor.b32  	%r980, %r980, %r757;
	ld.global.u32 	%r758, [%rd7+136];
	xor.b32  	%r979, %r979, %r758;
$L__BB0_58:
	and.b32  	%r760, %r708, 128;
	setp.eq.s32 	%p32, %r760, 0;
	@%p32 bra 	$L__BB0_60;
	ld.global.u32 	%r761, [%rd7+140];
	xor.b32  	%r983, %r983, %r761;
	ld.global.u32 	%r762, [%rd7+144];
	xor.b32  	%r982, %r982, %r762;
	ld.global.u32 	%r763, [%rd7+148];
	xor.b32  	%r981, %r981, %r763;
	ld.global.u32 	%r764, [%rd7+152];
	xor.b32  	%r980, %r980, %r764;
	ld.global.u32 	%r765, [%rd7+156];
	xor.b32  	%r979, %r979, %r765;
$L__BB0_60:
	and.b32  	%r767, %r708, 256;
	setp.eq.s32 	%p33, %r767, 0;
	@%p33 bra 	$L__BB0_62;
	ld.global.u32 	%r768, [%rd7+160];
	xor.b32  	%r983, %r983, %r768;
	ld.global.u32 	%r769, [%rd7+164];
	xor.b32  	%r982, %r982, %r769;
	ld.global.u32 	%r770, [%rd7+168];
	xor.b32  	%r981, %r981, %r770;
	ld.global.u32 	%r771, [%rd7+172];
	xor.b32  	%r980, %r980, %r771;
	ld.global.u32 	%r772, [%rd7+176];
	xor.b32  	%r979, %r979, %r772;
$L__BB0_62:
	and.b32  	%r774, %r708, 512;
	setp.eq.s32 	%p34, %r774, 0;
	@%p34 bra 	$L__BB0_64;
	ld.global.u32 	%r775, [%rd7+180];
	xor.b32  	%r983, %r983, %r775;
	ld.global.u32 	%r776, [%rd7+184];
	xor.b32  	%r982, %r982, %r776;
	ld.global.u32 	%r777, [%rd7+188];
	xor.b32  	%r981, %r981, %r777;
	ld.global.u32 	%r778, [%rd7+192];
	xor.b32  	%r980, %r980, %r778;
	ld.global.u32 	%r779, [%rd7+196];
	xor.b32  	%r979, %r979, %r779;
$L__BB0_64:
	and.b32  	%r781, %r708, 1024;
	setp.eq.s32 	%p35, %r781, 0;
	@%p35 bra 	$L__BB0_66;
	ld.global.u32 	%r782, [%rd7+200];
	xor.b32  	%r983, %r983, %r782;
	ld.global.u32 	%r783, [%rd7+204];
	xor.b32  	%r982, %r982, %r783;
	ld.global.u32 	%r784, [%rd7+208];
	xor.b32  	%r981, %r981, %r784;
	ld.global.u32 	%r785, [%rd7+212];
	xor.b32  	%r980, %r980, %r785;
	ld.global.u32 	%r786, [%rd7+216];
	xor.b32  	%r979, %r979, %r786;
$L__BB0_66:
	and.b32  	%r788, %r708, 2048;
	setp.eq.s32 	%p36, %r788, 0;
	@%p36 bra 	$L__BB0_68;
	ld.global.u32 	%r789, [%rd7+220];
	xor.b32  	%r983, %r983, %r789;
	ld.global.u32 	%r790, [%rd7+224];
	xor.b32  	%r982, %r982, %r790;
	ld.global.u32 	%r791, [%rd7+228];
	xor.b32  	%r981, %r981, %r791;
	ld.global.u32 	%r792, [%rd7+232];
	xor.b32  	%r980, %r980, %r792;
	ld.global.u32 	%r793, [%rd7+236];
	xor.b32  	%r979, %r979, %r793;
$L__BB0_68:
	and.b32  	%r795, %r708, 4096;
	setp.eq.s32 	%p37, %r795, 0;
	@%p37 bra 	$L__BB0_70;
	ld.global.u32 	%r796, [%rd7+240];
	xor.b32  	%r983, %r983, %r796;
	ld.global.u32 	%r797, [%rd7+244];
	xor.b32  	%r982, %r982, %r797;
	ld.global.u32 	%r798, [%rd7+248];
	xor.b32  	%r981, %r981, %r798;
	ld.global.u32 	%r799, [%rd7+252];
	xor.b32  	%r980, %r980, %r799;
	ld.global.u32 	%r800, [%rd7+256];
	xor.b32  	%r979, %r979, %r800;
$L__BB0_70:
	and.b32  	%r802, %r708, 8192;
	setp.eq.s32 	%p38, %r802, 0;
	@%p38 bra 	$L__BB0_72;
	ld.global.u32 	%r803, [%rd7+260];
	xor.b32  	%r983, %r983, %r803;
	ld.global.u32 	%r804, [%rd7+264];
	xor.b32  	%r982, %r982, %r804;
	ld.global.u32 	%r805, [%rd7+268];
	xor.b32  	%r981, %r981, %r805;
	ld.global.u32 	%r806, [%rd7+272];
	xor.b32  	%r980, %r980, %r806;
	ld.global.u32 	%r807, [%rd7+276];
	xor.b32  	%r979, %r979, %r807;
$L__BB0_72:
	and.b32  	%r809, %r708, 16384;
	setp.eq.s32 	%p39, %r809, 0;
	@%p39 bra 	$L__BB0_74;
	ld.global.u32 	%r810, [%rd7+280];
	xor.b32  	%r983, %r983, %r810;
	ld.global.u32 	%r811, [%rd7+284];
	xor.b32  	%r982, %r982, %r811;
	ld.global.u32 	%r812, [%rd7+288];
	xor.b32  	%r981, %r981, %r812;
	ld.global.u32 	%r813, [%rd7+292];
	xor.b32  	%r980, %r980, %r813;
	ld.global.u32 	%r814, [%rd7+296];
	xor.b32  	%r979, %r979, %r814;
$L__BB0_74:
	and.b32  	%r816, %r708, 32768;
	setp.eq.s32 	%p40, %r816, 0;
	@%p40 bra 	$L__BB0_76;
	ld.global.u32 	%r817, [%rd7+300];
	xor.b32  	%r983, %r983, %r817;
	ld.global.u32 	%r818, [%rd7+304];
	xor.b32  	%r982, %r982, %r818;
	ld.global.u32 	%r819, [%rd7+308];
	xor.b32  	%r981, %r981, %r819;
	ld.global.u32 	%r820, [%rd7+312];
	xor.b32  	%r980, %r980, %r820;
	ld.global.u32 	%r821, [%rd7+316];
	xor.b32  	%r979, %r979, %r821;
$L__BB0_76:
	add.s32 	%r1070, %r1070, 16;
	setp.ne.s32 	%p41, %r1070, 32;
	@%p41 bra 	$L__BB0_44;
	mad.lo.s32 	%r822, %r1064, -31, %r194;
	add.s32 	%r1064, %r822, 1;
	setp.ne.s32 	%p42, %r1064, 5;
	@%p42 bra 	$L__BB0_43;
	st.local.u32 	[%rd1+4], %r983;
	st.local.v2.u32 	[%rd1+8], {%r982, %r981};
	st.local.v2.u32 	[%rd1+16], {%r980, %r979};
	setp.ne.s64 	%p43, %rd4, 3;
	@%p43 bra 	$L__BB0_116;
	mov.b32 	%r979, 0;
	mov.u32 	%r980, %r979;
	mov.u32 	%r981, %r979;
	mov.u32 	%r982, %r979;
	mov.u32 	%r983, %r979;
	mov.u32 	%r1156, %r979;
$L__BB0_80:
	mul.wide.u32 	%rd26, %r1156, 4;
	add.s64 	%rd27, %rd1, %rd26;
	ld.local.u32 	%r369, [%rd27+4];
	shl.b32 	%r370, %r1156, 5;
	mov.b32 	%r1162, 0;
$L__BB0_81:
	.pragma "nounroll";
	shr.u32 	%r825, %r369, %r1162;
	and.b32  	%r826, %r825, 1;
	setp.eq.b32 	%p44, %r826, 1;
	not.pred 	%p45, %p44;
	add.s32 	%r827, %r370, %r1162;
	mul.lo.s32 	%r828, %r827, 5;
	mul.wide.u32 	%rd28, %r828, 4;
	add.s64 	%rd8, %rd5, %rd28;
	@%p45 bra 	$L__BB0_83;
	ld.global.u32 	%r829, [%rd8];
	xor.b32  	%r983, %r983, %r829;
	ld.global.u32 	%r830, [%rd8+4];
	xor.b32  	%r982, %r982, %r830;
	ld.global.u32 	%r831, [%rd8+8];
	xor.b32  	%r981, %r981, %r831;
	ld.global.u32 	%r832, [%rd8+12];
	xor.b32  	%r980, %r980, %r832;
	ld.global.u32 	%r833, [%rd8+16];
	xor.b32  	%r979, %r979, %r833;
$L__BB0_83:
	and.b32  	%r835, %r825, 2;
	setp.eq.s32 	%p46, %r835, 0;
	@%p46 bra 	$L__BB0_85;
	ld.global.u32 	%r836, [%rd8+20];
	xor.b32  	%r983, %r983, %r836;
	ld.global.u32 	%r837, [%rd8+24];
	xor.b32  	%r982, %r982, %r837;
	ld.global.u32 	%r838, [%rd8+28];
	xor.b32  	%r981, %r981, %r838;
	ld.global.u32 	%r839, [%rd8+32];
	xor.b32  	%r980, %r980, %r839;
	ld.global.u32 	%r840, [%rd8+36];
	xor.b32  	%r979, %r979, %r840;
$L__BB0_85:
	and.b32  	%r842, %r825, 4;
	setp.eq.s32 	%p47, %r842, 0;
	@%p47 bra 	$L__BB0_87;
	ld.global.u32 	%r843, [%rd8+40];
	xor.b32  	%r983, %r983, %r843;
	ld.global.u32 	%r844, [%rd8+44];
	xor.b32  	%r982, %r982, %r844;
	ld.global.u32 	%r845, [%rd8+48];
	xor.b32  	%r981, %r981, %r845;
	ld.global.u32 	%r846, [%rd8+52];
	xor.b32  	%r980, %r980, %r846;
	ld.global.u32 	%r847, [%rd8+56];
	xor.b32  	%r979, %r979, %r847;
$L__BB0_87:
	and.b32  	%r849, %r825, 8;
	setp.eq.s32 	%p48, %r849, 0;
	@%p48 bra 	$L__BB0_89;
	ld.global.u32 	%r850, [%rd8+60];
	xor.b32  	%r983, %r983, %r850;
	ld.global.u32 	%r851, [%rd8+64];
	xor.b32  	%r982, %r982, %r851;
	ld.global.u32 	%r852, [%rd8+68];
	xor.b32  	%r981, %r981, %r852;
	ld.global.u32 	%r853, [%rd8+72];
	xor.b32  	%r980, %r980, %r853;
	ld.global.u32 	%r854, [%rd8+76];
	xor.b32  	%r979, %r979, %r854;
$L__BB0_89:
	and.b32  	%r856, %r825, 16;
	setp.eq.s32 	%p49, %r856, 0;
	@%p49 bra 	$L__BB0_91;
	ld.global.u32 	%r857, [%rd8+80];
	xor.b32  	%r983, %r983, %r857;
	ld.global.u32 	%r858, [%rd8+84];
	xor.b32  	%r982, %r982, %r858;
	ld.global.u32 	%r859, [%rd8+88];
	xor.b32  	%r981, %r981, %r859;
	ld.global.u32 	%r860, [%rd8+92];
	xor.b32  	%r980, %r980, %r860;
	ld.global.u32 	%r861, [%rd8+96];
	xor.b32  	%r979, %r979, %r861;
$L__BB0_91:
	and.b32  	%r863, %r825, 32;
	setp.eq.s32 	%p50, %r863, 0;
	@%p50 bra 	$L__BB0_93;
	ld.global.u32 	%r864, [%rd8+100];
	xor.b32  	%r983, %r983, %r864;
	ld.global.u32 	%r865, [%rd8+104];
	xor.b32  	%r982, %r982, %r865;
	ld.global.u32 	%r866, [%rd8+108];
	xor.b32  	%r981, %r981, %r866;
	ld.global.u32 	%r867, [%rd8+112];
	xor.b32  	%r980, %r980, %r867;
	ld.global.u32 	%r868, [%rd8+116];
	xor.b32  	%r979, %r979, %r868;
$L__BB0_93:
	and.b32  	%r870, %r825, 64;
	setp.eq.s32 	%p51, %r870, 0;
	@%p51 bra 	$L__BB0_95;
	ld.global.u32 	%r871, [%rd8+120];
	xor.b32  	%r983, %r983, %r871;
	ld.global.u32 	%r872, [%rd8+124];
	xor.b32  	%r982, %r982, %r872;
	ld.global.u32 	%r873, [%rd8+128];
	xor.b32  	%r981, %r981, %r873;
	ld.global.u32 	%r874, [%rd8+132];
	xor.b32  	%r980, %r980, %r874;
	ld.global.u32 	%r875, [%rd8+136];
	xor.b32  	%r979, %r979, %r875;
$L__BB0_95:
	and.b32  	%r877, %r825, 128;
	setp.eq.s32 	%p52, %r877, 0;
	@%p52 bra 	$L__BB0_97;
	ld.global.u32 	%r878, [%rd8+140];
	xor.b32  	%r983, %r983, %r878;
	ld.global.u32 	%r879, [%rd8+144];
	xor.b32  	%r982, %r982, %r879;
	ld.global.u32 	%r880, [%rd8+148];
	xor.b32  	%r981, %r981, %r880;
	ld.global.u32 	%r881, [%rd8+152];
	xor.b32  	%r980, %r980, %r881;
	ld.global.u32 	%r882, [%rd8+156];
	xor.b32  	%r979, %r979, %r882;
$L__BB0_97:
	and.b32  	%r884, %r825, 256;
	setp.eq.s32 	%p53, %r884, 0;
	@%p53 bra 	$L__BB0_99;
	ld.global.u32 	%r885, [%rd8+160];
	xor.b32  	%r983, %r983, %r885;
	ld.global.u32 	%r886, [%rd8+164];
	xor.b32  	%r982, %r982, %r886;
	ld.global.u32 	%r887, [%rd8+168];
	xor.b32  	%r981, %r981, %r887;
	ld.global.u32 	%r888, [%rd8+172];
	xor.b32  	%r980, %r980, %r888;
	ld.global.u32 	%r889, [%rd8+176];
	xor.b32  	%r979, %r979, %r889;
$L__BB0_99:
	and.b32  	%r891, %r825, 512;
	setp.eq.s32 	%p54, %r891, 0;
	@%p54 bra 	$L__BB0_101;
	ld.global.u32 	%r892, [%rd8+180];
	xor.b32  	%r983, %r983, %r892;
	ld.global.u32 	%r893, [%rd8+184];
	xor.b32  	%r982, %r982, %r893;
	ld.global.u32 	%r894, [%rd8+188];
	xor.b32  	%r981, %r981, %r894;
	ld.global.u32 	%r895, [%rd8+192];
	xor.b32  	%r980, %r980, %r895;
	ld.global.u32 	%r896, [%rd8+196];
	xor.b32  	%r979, %r979, %r896;
$L__BB0_101:
	and.b32  	%r898, %r825, 1024;
	setp.eq.s32 	%p55, %r898, 0;
	@%p55 bra 	$L__BB0_103;
	ld.global.u32 	%r899, [%rd8+200];
	xor.b32  	%r983, %r983, %r899;
	ld.global.u32 	%r900, [%rd8+204];
	xor.b32  	%r982, %r982, %r900;
	ld.global.u32 	%r901, [%rd8+208];
	xor.b32  	%r981, %r981, %r901;
	ld.global.u32 	%r902, [%rd8+212];
	xor.b32  	%r980, %r980, %r902;
	ld.global.u32 	%r903, [%rd8+216];
	xor.b32  	%r979, %r979, %r903;
$L__BB0_103:
	and.b32  	%r905, %r825, 2048;
	setp.eq.s32 	%p56, %r905, 0;
	@%p56 bra 	$L__BB0_105;
	ld.global.u32 	%r906, [%rd8+220];
	xor.b32  	%r983, %r983, %r906;
	ld.global.u32 	%r907, [%rd8+224];
	xor.b32  	%r982, %r982, %r907;
	ld.global.u32 	%r908, [%rd8+228];
	xor.b32  	%r981, %r981, %r908;
	ld.global.u32 	%r909, [%rd8+232];
	xor.b32  	%r980, %r980, %r909;
	ld.global.u32 	%r910, [%rd8+236];
	xor.b32  	%r979, %r979, %r910;
$L__BB0_105:
	and.b32  	%r912, %r825, 4096;
	setp.eq.s32 	%p57, %r912, 0;
	@%p57 bra 	$L__BB0_107;
	ld.global.u32 	%r913, [%rd8+240];
	xor.b32  	%r983, %r983, %r913;
	ld.global.u32 	%r914, [%rd8+244];
	xor.b32  	%r982, %r982, %r914;
	ld.global.u32 	%r915, [%rd8+248];
	xor.b32  	%r981, %r981, %r915;
	ld.global.u32 	%r916, [%rd8+252];
	xor.b32  	%r980, %r980, %r916;
	ld.global.u32 	%r917, [%rd8+256];
	xor.b32  	%r979, %r979, %r917;
$L__BB0_107:
	and.b32  	%r919, %r825, 8192;
	setp.eq.s32 	%p58, %r919, 0;
	@%p58 bra 	$L__BB0_109;
	ld.global.u32 	%r920, [%rd8+260];
	xor.b32  	%r983, %r983, %r920;
	ld.global.u32 	%r921, [%rd8+264];
	xor.b32  	%r982, %r982, %r921;
	ld.global.u32 	%r922, [%rd8+268];
	xor.b32  	%r981, %r981, %r922;
	ld.global.u32 	%r923, [%rd8+272];
	xor.b32  	%r980, %r980, %r923;
	ld.global.u32 	%r924, [%rd8+276];
	xor.b32  	%r979, %r979, %r924;
$L__BB0_109:
	and.b32  	%r926, %r825, 16384;
	setp.eq.s32 	%p59, %r926, 0;
	@%p59 bra 	$L__BB0_111;
	ld.global.u32 	%r927, [%rd8+280];
	xor.b32  	%r983, %r983, %r927;
	ld.global.u32 	%r928, [%rd8+284];
	xor.b32  	%r982, %r982, %r928;
	ld.global.u32 	%r929, [%rd8+288];
	xor.b32  	%r981, %r981, %r929;
	ld.global.u32 	%r930, [%rd8+292];
	xor.b32  	%r980, %r980, %r930;
	ld.global.u32 	%r931, [%rd8+296];
	xor.b32  	%r979, %r979, %r931;
$L__BB0_111:
	and.b32  	%r933, %r825, 32768;
	setp.eq.s32 	%p60, %r933, 0;
	@%p60 bra 	$L__BB0_113;
	ld.global.u32 	%r934, [%rd8+300];
	xor.b32  	%r983, %r983, %r934;
	ld.global.u32 	%r935, [%rd8+304];
	xor.b32  	%r982, %r982, %r935;
	ld.global.u32 	%r936, [%rd8+308];
	xor.b32  	%r981, %r981, %r936;
	ld.global.u32 	%r937, [%rd8+312];
	xor.b32  	%r980, %r980, %r937;
	ld.global.u32 	%r938, [%rd8+316];
	xor.b32  	%r979, %r979, %r938;
$L__BB0_113:
	add.s32 	%r1162, %r1162, 16;
	setp.ne.s32 	%p61, %r1162, 32;
	@%p61 bra 	$L__BB0_81;
	mad.lo.s32 	%r939, %r1156, -31, %r370;
	add.s32 	%r1156, %r939, 1;
	setp.ne.s32 	%p62, %r1156, 5;
	@%p62 bra 	$L__BB0_80;
	st.local.u32 	[%rd1+4], %r983;
	st.local.v2.u32 	[%rd1+8], {%r982, %r981};
	st.local.v2.u32 	[%rd1+16], {%r980, %r979};
$L__BB0_116:
	shr.u64 	%rd42, %rd3, 2;
	add.s32 	%r966, %r966, 1;
	setp.gt.u64 	%p63, %rd3, 3;
	@%p63 bra 	$L__BB0_4;
$L__BB0_117:
	setp.lt.s32 	%p64, %r564, 1;
	@%p64 bra 	$L__BB0_131;
	add.s32 	%r550, %r1, 32;
	cvta.to.global.u64 	%rd29, %rd16;
	shl.b64 	%rd30, %rd2, 2;
	add.s64 	%rd10, %rd29, %rd30;
	mov.b32 	%r1259, 0;
	mov.b32 	%r1253, 832094735;
$L__BB0_119:
	mov.u32 	%r555, %r982;
	mov.u32 	%r982, %r981;
	mov.u32 	%r981, %r980;
	mov.u32 	%r980, %r979;
	ld.shared.f32 	%f1, [%r2];
	add.f32 	%f2, %f1, 0f3F800000;
	st.shared.f32 	[%r2], %f2;
	mov.u32 	%r942, _ZZ17split_arrive_waitiPfE3bar;
	mov.b32 	%r943, 1;
	// begin inline asm
	mbarrier.arrive.shared::cta.b64                             %rd31,  [%r942], %r943;    // 2. 
	// end inline asm
	shr.u32 	%r944, %r983, 2;
	xor.b32  	%r945, %r944, %r983;
	shl.b32 	%r946, %r980, 4;
	shl.b32 	%r947, %r945, 1;
	xor.b32  	%r948, %r947, %r946;
	xor.b32  	%r949, %r948, %r945;
	xor.b32  	%r979, %r949, %r980;
	add.s32 	%r1253, %r1253, 362437;
	add.s32 	%r950, %r979, %r1253;
	cvt.rn.f32.u32 	%f3, %r950;
	fma.rn.f32 	%f4, %f3, 0f2F800000, 0f2F000000;
	cvt.f64.f32 	%fd1, %f4;
	mul.f64 	%fd2, %fd1, 0d430C6BF526340000;
	cvt.rzi.s32.f64 	%r560, %fd2;
	// begin inline asm
	mov.u64 	%rd32, %clock64;
	// end inline asm
	setp.eq.s32 	%p65, %r560, 0;
	@%p65 bra 	$L__BB0_122;
	cvt.s64.s32 	%rd13, %r560;
$L__BB0_121:
	// begin inline asm
	mov.u64 	%rd33, %clock64;
	// end inline asm
	sub.s64 	%rd34, %rd33, %rd32;
	setp.lt.u64 	%p66, %rd34, %rd13;
	@%p66 bra 	$L__BB0_121;
$L__BB0_122:
	ld.shared.f32 	%f5, [%r2];
	add.f32 	%f6, %f5, 0f3F800000;
	st.shared.f32 	[%r2], %f6;
	mov.b32 	%r1260, 0;
	// begin inline asm
	mov.u64 %rd35, %globaltimer;
	// end inline asm
$L__BB0_123:
	// begin inline asm
	{
	.reg .pred p;
	mbarrier.try_wait.shared.b64 p, [%r942], %rd31;
	selp.b32 %r952, 1, 0, p;
	}
	// end inline asm
	setp.ne.s32 	%p67, %r952, 0;
	@%p67 bra 	$L__BB0_130;
	setp.gt.s32 	%p69, %r1260, 15;
	@%p69 bra 	$L__BB0_126;
	add.s32 	%r1260, %r1260, 1;
	bra.uni 	$L__BB0_123;
$L__BB0_126:
	// begin inline asm
	mov.u64 %rd37, %globaltimer;
	// end inline asm
	sub.s64 	%rd15, %rd37, %rd35;
	setp.lt.s64 	%p70, %rd15, 4000000;
	@%p70 bra 	$L__BB0_128;
	mov.b32 	%r959, 1000000;
	// begin inline asm
	nanosleep.u32 %r959;
	// end inline asm
	bra.uni 	$L__BB0_123;
$L__BB0_128:
	setp.lt.s64 	%p71, %rd15, 40000;
	@%p71 bra 	$L__BB0_123;
	shr.s64 	%rd38, %rd15, 63;
	shr.u64 	%rd39, %rd38, 62;
	add.s64 	%rd40, %rd15, %rd39;
	shr.u64 	%rd41, %rd40, 2;
	cvt.u32.u64 	%r960, %rd41;
	// begin inline asm
	nanosleep.u32 %r960;
	// end inline asm
	bra.uni 	$L__BB0_123;
$L__BB0_130:
	add.s32 	%r954, %r550, %r1259;
	shl.b32 	%r955, %r954, 2;
	and.b32  	%r956, %r955, 4092;
	mov.u32 	%r957, _ZZ17split_arrive_waitiPfE6buffer;
	add.s32 	%r958, %r957, %r956;
	ld.shared.f32 	%f7, [%r958];
	st.global.f32 	[%rd10], %f7;
	add.s32 	%r1259, %r1259, 1;
	setp.ne.s32 	%p68, %r1259, %r564;
	mov.u32 	%r983, %r555;
	@%p68 bra 	$L__BB0_119;
$L__BB0_131:
	ret;

}


// ===== COMPILED SASS (sm_100) =====

	.target	sm_100

	.elftype	@"ET_EXEC"


//--------------------- .note.nv.tkinfo           --------------------------
	.section	.note.nv.tkinfo,"",@"SHT_NOTE"
	.sectionflags	@"SHF_NOTE_NV_TKINFO"
	.tkinfo
        /*0018*/ 	.word	0x00000002
        /*0030*/ 	.string	""
        /*0030*/ 	.string	"ptxas"
        /*0030*/ 	.string	"Cuda compilation tools, release 13.0, V13.0.88"
        /*0030*/ 	.string	"Build cuda_13.0.r13.0/compiler.36424714_0"
        /*0030*/ 	.string	"-arch sm_100 -m 64 "



//--------------------- .note.nv.cuinfo           --------------------------
	.section	.note.nv.cuinfo,"",@"SHT_NOTE"
	.sectionflags	@"SHF_NOTE_NV_CUINFO"
        /*0018*/ 	.short	0x0002
        /*001a*/ 	.short	0x0064
        /*001c*/ 	.short	0x0082
	.zero		2


//--------------------- .nv.info                  --------------------------
	.section	.nv.info,"",@"SHT_CUDA_INFO"
	.align	4


	//----- nvinfo : EIATTR_REGCOUNT
	.align		4
        /*0000*/ 	.byte	0x04, 0x2f
        /*0002*/ 	.short	(.L_10 - .L_9)
	.align		4
.L_9:
        /*0004*/ 	.word	index@(_Z17split_arrive_waitiPf)
        /*0008*/ 	.word	0x00000020


	//----- nvinfo : EIATTR_FRAME_SIZE
	.align		4
.L_10:
        /*000c*/ 	.byte	0x04, 0x11
        /*000e*/ 	.short	(.L_12 - .L_11)
	.align		4
.L_11:
        /*0010*/ 	.word	index@(_Z17split_arrive_waitiPf)
        /*0014*/ 	.word	0x00000030


	//----- nvinfo : EIATTR_MIN_STACK_SIZE
	.align		4
.L_12:
        /*0018*/ 	.byte	0x04, 0x12
        /*001a*/ 	.short	(.L_14 - .L_13)
	.align		4
.L_13:
        /*001c*/ 	.word	index@(_Z17split_arrive_waitiPf)
        /*0020*/ 	.word	0x00000030
.L_14:


//--------------------- .nv.compat                --------------------------
	.section	.nv.compat,"",@"SHT_CUDA_COMPAT_INFO"
	.align	4
        /*0000*/ 	.byte	0x02, 0x09, 0x00, 0x00, 0x02, 0x02, 0x01, 0x00, 0x02, 0x05, 0x05, 0x00, 0x03, 0x07, 0x01, 0x01
        /*0010*/ 	.byte	0x02, 0x03, 0x00, 0x00, 0x02, 0x06, 0x01, 0x00, 0x04, 0x0b, 0x08, 0x00, 0x01, 0x00, 0x00, 0x00
        /*0020*/ 	.byte	0x00, 0x00, 0x00, 0x00


//--------------------- .nv.info._Z17split_arrive_waitiPf --------------------------
	.section	.nv.info._Z17split_arrive_waitiPf,"",@"SHT_CUDA_INFO"
	.sectionflags	@""
	.align	4


	//----- nvinfo : EIATTR_CUDA_API_VERSION
	.align		4
        /*0000*/ 	.byte	0x04, 0x37
        /*0002*/ 	.short	(.L_16 - .L_15)
.L_15:
        /*0004*/ 	.word	0x00000082


	//----- nvinfo : EIATTR_KPARAM_INFO
	.align		4
.L_16:
        /*0008*/ 	.byte	0x04, 0x17
        /*000a*/ 	.short	(.L_18 - .L_17)
.L_17:
        /*000c*/ 	.word	0x00000000
        /*0010*/ 	.short	0x0001
        /*0012*/ 	.short	0x0008
        /*0014*/ 	.byte	0x00, 0xf5, 0x21, 0x00


	//----- nvinfo : EIATTR_KPARAM_INFO
	.align		4
.L_18:
        /*0018*/ 	.byte	0x04, 0x17
        /*001a*/ 	.short	(.L_20 - .L_19)
.L_19:
        /*001c*/ 	.word	0x00000000
        /*0020*/ 	.short	0x0000
        /*0022*/ 	.short	0x0000
        /*0024*/ 	.byte	0x00, 0xf0, 0x11, 0x00


	//----- nvinfo : EIATTR_SPARSE_MMA_MASK
	.align		4
.L_20:
        /*0028*/ 	.byte	0x03, 0x50
        /*002a*/ 	.short	0x0000


	//----- nvinfo : EIATTR_MAXREG_COUNT
	.align		4
        /*002c*/ 	.byte	0x03, 0x1b
        /*002e*/ 	.short	0x00ff


	//----- nvinfo : EIATTR_NUM_BARRIERS
	.align		4
        /*0030*/ 	.byte	0x02, 0x4c
        /*0032*/ 	.byte	0x01
	.zero		1


	//----- nvinfo : EIATTR_MERCURY_ISA_VERSION
	.align		4
        /*0034*/ 	.byte	0x03, 0x5f
        /*0036*/ 	.short	0x0101


	//----- nvinfo : EIATTR_INT_WARP_WIDE_INSTR_OFFSETS
	.align		4
        /*0038*/ 	.byte	0x04, 0x31
        /*003a*/ 	.short	(.L_22 - .L_21)


	//   ....[0]....
.L_21:
        /*003c*/ 	.word	0x000001b0


	//   ....[1]....
        /*0040*/ 	.word	0x00000280


	//----- nvinfo : EIATTR_COOP_GROUP_MASK_REGIDS
	.align		4
.L_22:
        /*0044*/ 	.byte	0x04, 0x29
        /*0046*/ 	.short	(.L_24 - .L_23)


	//   ....[0]....
.L_23:
        /*0048*/ 	.word	0xffffffff


	//----- nvinfo : EIATTR_COOP_GROUP_INSTR_OFFSETS
	.align		4
.L_24:
        /*004c*/ 	.byte	0x04, 0x28
        /*004e*/ 	.short	(.L_26 - .L_25)


	//   ....[0]....
.L_25:
        /*0050*/ 	.word	0x000002e0


	//----- nvinfo : EIATTR_VRC_CTA_INIT_COUNT
	.align		4
.L_26:
        /*0054*/ 	.byte	0x02, 0x4a
	.zero		1
	.zero		1


	//----- nvinfo : EIATTR_MBARRIER_INSTR_OFFSETS
	.align		4
        /*0058*/ 	.byte	0x04, 0x39
        /*005a*/ 	.short	(.L_28 - .L_27)


	//   ....[0]....
.L_27:
        /*005c*/ 	.word	0x000002d0
        /*0060*/ 	.word	0x000000ff
        /*0064*/ 	.word	0x00000000
        /*0068*/ 	.short	0x0100
        /*006a*/ 	.byte	0x08
	.zero		1


	//   ....[1]....
        /*006c*/ 	.word	0x00002b10
        /*0070*/ 	.word	0x000000ff
        /*0074*/ 	.word	0x00000000
        /*0078*/ 	.short	0x0101
        /*007a*/ 	.byte	0x06
	.zero		1


	//   ....[2]....
        /*007c*/ 	.word	0x00002c30
        /*0080*/ 	.word	0x000000ff
        /*0084*/ 	.word	0x00000000
        /*0088*/ 	.short	0x0109
        /*008a*/ 	.byte	0x06
	.zero		1


	//   ....[3]....
        /*008c*/ 	.word	0x00002da0
        /*0090*/ 	.word	0x000000ff
        /*0094*/ 	.word	0x00000000
        /*0098*/ 	.short	0x0109
        /*009a*/ 	.byte	0x06
	.zero		1


	//----- nvinfo : EIATTR_NUM_MBARRIERS
	.align		4
.L_28:
        /*009c*/ 	.byte	0x03, 0x38
        /*009e*/ 	.short	0x0001


	//----- nvinfo : EIATTR_EXIT_INSTR_OFFSETS
	.align		4
        /*00a0*/ 	.byte	0x04, 0x1c
        /*00a2*/ 	.short	(.L_30 - .L_29)


	//   ....[0]....
.L_29:
        /*00a4*/ 	.word	0x000028a0


	//   ....[1]....
        /*00a8*/ 	.word	0x00002e90


	//----- nvinfo : EIATTR_CRS_STACK_SIZE
	.align		4
.L_30:
        /*00ac*/ 	.byte	0x04, 0x1e
        /*00ae*/ 	.short	(.L_32 - .L_31)
.L_31:
        /*00b0*/ 	.word	0x00000000


	//----- nvinfo : EIATTR_CBANK_PARAM_SIZE
	.align		4
.L_32:
        /*00b4*/ 	.byte	0x03, 0x19
        /*00b6*/ 	.short	0x0010


	//----- nvinfo : EIATTR_PARAM_CBANK
	.align		4
        /*00b8*/ 	.byte	0x04, 0x0a
        /*00ba*/ 	.short	(.L_34 - .L_33)
	.align		4
.L_33:
        /*00bc*/ 	.word	index@(.nv.constant0._Z17split_arrive_waitiPf)
        /*00c0*/ 	.short	0x0380
        /*00c2*/ 	.short	0x0010


	//----- nvinfo : EIATTR_SW_WAR
	.align		4
.L_34:
        /*00c4*/ 	.byte	0x04, 0x36
        /*00c6*/ 	.short	(.L_36 - .L_35)
.L_35:
        /*00c8*/ 	.word	0x00000008
.L_36:


//--------------------- .nv.callgraph             --------------------------
	.section	.nv.callgraph,"",@"SHT_CUDA_CALLGRAPH"
	.align	4
	.sectionentsize	8
	.align		4
        /*0000*/ 	.word	0x00000000
	.align		4
        /*0004*/ 	.word	0xffffffff
	.align		4
        /*0008*/ 	.word	0x00000000
	.align		4
        /*000c*/ 	.word	0xfffffffe
	.align		4
        /*0010*/ 	.word	0x00000000
	.align		4
        /*0014*/ 	.word	0xfffffffd
	.align		4
        /*0018*/ 	.word	0x00000000
	.align		4
        /*001c*/ 	.word	0xfffffffc


//--------------------- .nv.constant4             --------------------------
	.section	.nv.constant4,"a",@progbits
	.align	8
	.align		8
.nv.constant4:
        /*0000*/ 	.dword	precalc_xorwow_matrix
	.align		8
        /*0008*/ 	.dword	precalc_xorwow_offset_matrix
	.align		8
        /*0010*/ 	.dword	mrg32k3aM1
	.align		8
        /*0018*/ 	.dword	mrg32k3aM2
	.align		8
        /*0020*/ 	.dword	mrg32k3aM1SubSeq
	.align		8
        /*0028*/ 	.dword	mrg32k3aM2SubSeq
	.align		8
        /*0030*/ 	.dword	mrg32k3aM1Seq
	.align		8
        /*0038*/ 	.dword	mrg32k3aM2Seq


//--------------------- .nv.constant3             --------------------------
	.section	.nv.constant3,"a",@progbits
	.align	8
.nv.constant3:
	.type		__cr_lgamma_table,@object
	.size		__cr_lgamma_table,(.L_8 - __cr_lgamma_table)
__cr_lgamma_table:
        /*0000*/ 	.byte	0x00, 0x00, 0x00, 0x00, 0x00, 0x00, 0x00, 0x00, 0x00, 0x00, 0x00, 0x00, 0x00, 0x00, 0x00, 0x00
        /*0010*/ 	.byte	0xef, 0x39, 0xfa, 0xfe, 0x42, 0x2e, 0xe6, 0x3f, 0x02, 0x20, 0x2a, 0xfa, 0x0b, 0xab, 0xfc, 0x3f
        /*0020*/ 	.byte	0xf9, 0x2c, 0x92, 0x7c, 0xa7, 0x6c, 0x09, 0x40, 0xc9, 0x79, 0x44, 0x3c, 0x64, 0x26, 0x13, 0x40
        /*0030*/ 	.byte	0xca, 0x01, 0xcf, 0x3a, 0x27, 0x51, 0x1a, 0x40, 0x30, 0xcc, 0x2d, 0xf3, 0xe1, 0x0c, 0x21, 0x40
        /*0040*/ 	.byte	0x0d, 0xb7, 0xfc, 0x82, 0x8e, 0x35, 0x25, 0x40
.L_8:


//--------------------- .text._Z17split_arrive_waitiPf --------------------------
	.section	.text._Z17split_arrive_waitiPf,"ax",@progbits
	.align	128
        .global         _Z17split_arrive_waitiPf
        .type           _Z17split_arrive_waitiPf,@function
        .size           _Z17split_arrive_waitiPf,(.L_x_20 - _Z17split_arrive_waitiPf)
        .other          _Z17split_arrive_waitiPf,@"STO_CUDA_ENTRY STV_DEFAULT"
_Z17split_arrive_waitiPf:
.text._Z17split_arrive_waitiPf:
[----:B------:R-:W0:Y:S01]  /*0000*/  LDC R1, c[0x0][0x37c] ;  /* 0x0000df00ff017b82 */ /* 0x000e220000000800 */
[----:B------:R-:W1:Y:S07]  /*0010*/  S2R R0, SR_TID.Y ;  /* 0x0000000000007919 */ /* 0x000e6e0000002200 */
[----:B------:R-:W2:Y:S01]  /*0020*/  LDC R5, c[0x0][0x360] ;  /* 0x0000d800ff057b82 */ /* 0x000ea20000000800 */
[----:B------:R-:W-:Y:S01]  /*0030*/  UMOV UR7, 0x400 ;  /* 0x0000040000077882 */ /* 0x000fe20000000000 */
[----:B0-----:R-:W-:Y:S01]  /*0040*/  VIADD R1, R1, 0xffffffd0 ;  /* 0xffffffd001017836 */ /* 0x001fe20000000000 */
[----:B------:R-:W1:Y:S01]  /*0050*/  S2R R3, SR_TID.Z ;  /* 0x0000000000037919 */ /* 0x000e620000002300 */
[----:B------:R-:W-:Y:S01]  /*0060*/  UIADD3 UR4, UPT, UPT, UR7, 0x8, URZ ;  /* 0x0000000807047890 */ /* 0x000fe2000fffe0ff */
[----:B------:R-:W-:Y:S01]  /*0070*/  IMAD.MOV.U32 R6, RZ, RZ, 0x423bb012 ;  /* 0x423bb012ff067424 */ /* 0x000fe200078e00ff */
[----:B------:R-:W0:Y:S01]  /*0080*/  LDCU.64 UR10, c[0x0][0x358] ;  /* 0x00006b00ff0a77ac */ /* 0x000e220008000a00 */
[----:B------:R-:W3:Y:S01]  /*0090*/  S2R R10, SR_TID.X ;  /* 0x00000000000a7919 */ /* 0x000ee20000002100 */
[----:B------:R-:W1:Y:S01]  /*00a0*/  LDC R2, c[0x0][0x364] ;  /* 0x0000d900ff027b82 */ /* 0x000e620000000800 */
[----:B------:R-:W-:Y:S01]  /*00b0*/  IMAD.MOV.U32 R7, RZ, RZ, -0x75bd8fc ;  /* 0xf8a42704ff077424 */ /* 0x000fe200078e00ff */
[----:B------:R-:W-:Y:S01]  /*00c0*/  BSSY.RECONVERGENT B0, `(.L_x_0) ;  /* 0x000027b000007945 */ /* 0x000fe20003800200 */
[----:B------:R-:W-:-:S02]  /*00d0*/  IMAD.MOV.U32 R8, RZ, RZ, -0x23270784 ;  /* 0xdcd8f87cff087424 */ /* 0x000fc400078e00ff */
[----:B------:R-:W-:Y:S01]  /*00e0*/  IMAD.MOV.U32 R9, RZ, RZ, 0x57fa2510 ;  /* 0x57fa2510ff097424 */ /* 0x000fe200078e00ff */
[----:B------:R-:W-:Y:S01]  /*00f0*/  STL.64 [R1+0x8], R6 ;  /* 0x0000080601007387 */ /* 0x000fe20000100a00 */
[----:B------:R-:W-:Y:S01]  /*0100*/  IMAD.MOV.U32 R4, RZ, RZ, 0x423bb012 ;  /* 0x423bb012ff047424 */ /* 0x000fe200078e00ff */
[----:B------:R-:W4:Y:S02]  /*0110*/  S2UR UR9, SR_CgaCtaId ;  /* 0x00000000000979c3 */ /* 0x000f240000008800 */
[----:B------:R-:W-:Y:S01]  /*0120*/  STL.64 [R1+0x10], R8 ;  /* 0x0000100801007387 */ /* 0x000fe20000100a00 */
[----:B-1----:R-:W-:-:S04]  /*0130*/  IMAD R0, R3, R2, R0 ;  /* 0x0000000203007224 */ /* 0x002fc800078e0200 */
[----:B--2---:R-:W-:Y:S01]  /*0140*/  IMAD R3, R0, R5, RZ ;  /* 0x0000000500037224 */ /* 0x004fe200078e02ff */
[----:B----4-:R-:W-:-:S04]  /*0150*/  ULEA UR6, UR9, UR4, 0x18 ;  /* 0x0000000409067291 */ /* 0x010fc8000f8ec0ff */
[----:B---3--:R-:W-:Y:S02]  /*0160*/  LOP3.LUT P0, RZ, R3, R10, RZ, 0xfc, !PT ;  /* 0x0000000a03ff7212 */ /* 0x008fe4000780fcff */
[----:B------:R-:W-:-:S05]  /*0170*/  LEA R11, R10, UR6, 0x2 ;  /* 0x000000060a0b7c11 */ /* 0x000fca000f8e10ff */
[----:B------:R-:W-:Y:S06]  /*0180*/  STS [R11], RZ ;  /* 0x000000ff0b007388 */ /* 0x000fec0000000800 */
[----:B------:R-:W1:Y:S01]  /*0190*/  @!P0 LDC R3, c[0x0][0x368] ;  /* 0x0000da00ff038b82 */ /* 0x000e620000000800 */
[----:B------:R-:W-:Y:S01]  /*01a0*/  @!P0 IMAD R0, R5, R2, RZ ;  /* 0x0000000205008224 */ /* 0x000fe200078e02ff */
[----:B------:R-:W-:Y:S01]  /*01b0*/  VOTEU.ALL UP0, P0 ;  /* 0x0000000000ff7886 */ /* 0x000fe20000000000 */
[----:B------:R-:W-:Y:S02]  /*01c0*/  IMAD.MOV.U32 R2, RZ, RZ, 0x3198c20f ;  /* 0x3198c20fff027424 */ /* 0x000fe400078e00ff */
[----:B------:R-:W-:-:S02]  /*01d0*/  IMAD.MOV.U32 R5, RZ, RZ, -0x75bd8fc ;  /* 0xf8a42704ff057424 */ /* 0x000fc400078e00ff */
[----:B------:R-:W-:Y:S01]  /*01e0*/  @!UP0 ULEA UR8, UR9, UR7, 0x18 ;  /* 0x0000000709088291 */ /* 0x000fe2000f8ec0ff */
[----:B-1----:R-:W-:Y:S02]  /*01f0*/  @!P0 IMAD R0, R0, R3, RZ ;  /* 0x0000000300008224 */ /* 0x002fe400078e02ff */
[----:B------:R-:W-:-:S03]  /*0200*/  IMAD.MOV.U32 R3, RZ, RZ, 0x5efdb30c ;  /* 0x5efdb30cff037424 */ /* 0x000fc600078e00ff */
[----:B------:R-:W-:Y:S01]  /*0210*/  @!P0 R2UR UR5, R0 ;  /* 0x00000000000582ca */ /* 0x000fe200000e0000 */
[----:B------:R-:W-:Y:S01]  /*0220*/  IMAD.MOV.U32 R0, RZ, RZ, 0x5efdb30c ;  /* 0x5efdb30cff007424 */ /* 0x000fe200078e00ff */
[----:B------:R1:W-:Y:S11]  /*0230*/  STL.64 [R1], R2 ;  /* 0x0000000201007387 */ /* 0x0003f60000100a00 */
[----:B------:R-:W-:-:S04]  /*0240*/  @!UP0 UIADD3 UR4, UPT, UPT, -UR5, 0x100000, URZ ;  /* 0x0010000005048890 */ /* 0x000fc8000fffe1ff */
[----:B------:R-:W-:Y:S02]  /*0250*/  @!UP0 USHF.L.U32 UR5, UR4, 0xb, URZ ;  /* 0x0000000b04058899 */ /* 0x000fe400080006ff */
[----:B------:R-:W-:Y:S01]  /*0260*/  @!UP0 USHF.L.U32 UR4, UR4, 0x1, URZ ;  /* 0x0000000104048899 */ /* 0x000fe200080006ff */
[----:B-1----:R-:W-:Y:S01]  /*0270*/  IMAD.MOV.U32 R3, RZ, RZ, 0x57fa2510 ;  /* 0x57fa2510ff037424 */ /* 0x002fe200078e00ff */
[----:B------:R-:W-:Y:S01]  /*0280*/  VOTEU.ALL UP0, P0 ;  /* 0x0000000000ff7886 */ /* 0x000fe20000000000 */
[----:B------:R-:W-:Y:S01]  /*0290*/  BAR.SYNC.DEFER_BLOCKING 0x0 ;  /* 0x0000000000007b1d */ /* 0x000fe20000010000 */
[----:B------:R-:W-:Y:S01]  /*02a0*/  ISETP.NE.AND P0, PT, R10, RZ, PT ;  /* 0x000000ff0a00720c */ /* 0x000fe20003f05270 */
[----:B------:R-:W-:-:S04]  /*02b0*/  IMAD.MOV.U32 R2, RZ, RZ, -0x23270784 ;  /* 0xdcd8f87cff027424 */ /* 0x000fc800078e00ff */
[----:B------:R-:W1:Y:S03]  /*02c0*/  FENCE.VIEW.ASYNC.S ;  /* 0x00000000000073c6 */ /* 0x000e660000000000 */
[----:B-1----:R1:W2:Y:S02]  /*02d0*/  @!UP0 SYNCS.EXCH.64 URZ, [UR8], UR4 ;  /* 0x0000000408ff85b2 */ /* 0x0022a40008000100 */
[----:B--2---:R-:W-:Y:S06]  /*02e0*/  BAR.SYNC.DEFER_BLOCKING 0x0 ;  /* 0x0000000000007b1d */ /* 0x004fec0000010000 */
[----:B0-----:R-:W-:Y:S05]  /*02f0*/  @!P0 BRA `(.L_x_1) ;  /* 0x00000024005c8947 */ /* 0x001fea0003800000 */
[----:B------:R-:W-:Y:S02]  /*0300*/  IMAD.MOV.U32 R13, RZ, RZ, RZ ;  /* 0x000000ffff0d7224 */ /* 0x000fe400078e00ff */
[----:B------:R-:W-:Y:S02]  /*0310*/  IMAD.MOV.U32 R0, RZ, RZ, 0x5efdb30c ;  /* 0x5efdb30cff007424 */ /* 0x000fe400078e00ff */
[----:B------:R-:W-:Y:S02]  /*0320*/  IMAD.MOV.U32 R12, RZ, RZ, R10 ;  /* 0x000000ffff0c7224 */ /* 0x000fe400078e000a */
[----:B------:R-:W-:Y:S02]  /*0330*/  IMAD.MOV.U32 R11, RZ, RZ, RZ ;  /* 0x000000ffff0b7224 */ /* 0x000fe400078e00ff */
[----:B------:R-:W-:Y:S02]  /*0340*/  IMAD.MOV.U32 R4, RZ, RZ, 0x423bb012 ;  /* 0x423bb012ff047424 */ /* 0x000fe400078e00ff */
[----:B------:R-:W-:-:S02]  /*0350*/  IMAD.MOV.U32 R5, RZ, RZ, -0x75bd8fc ;  /* 0xf8a42704ff057424 */ /* 0x000fc400078e00ff */
[----:B------:R-:W-:Y:S02]  /*0360*/  IMAD.MOV.U32 R2, RZ, RZ, -0x23270784 ;  /* 0xdcd8f87cff027424 */ /* 0x000fe400078e00ff */
[----:B------:R-:W-:-:S07]  /*0370*/  IMAD.MOV.U32 R3, RZ, RZ, 0x57fa2510 ;  /* 0x57fa2510ff037424 */ /* 0x000fce00078e00ff */
.L_x_10:
[----:B------:R-:W-:Y:S01]  /*0380*/  LOP3.LUT R6, R12, 0x3, RZ, 0xc0, !PT ;  /* 0x000000030c067812 */ /* 0x000fe200078ec0ff */
[----:B------:R-:W-:Y:S03]  /*0390*/  BSSY.RECONVERGENT B1, `(.L_x_2) ;  /* 0x0000247000017945 */ /* 0x000fe60003800200 */
[----:B------:R-:W-:-:S04]  /*03a0*/  ISETP.NE.U32.AND P0, PT, R6, RZ, PT ;  /* 0x000000ff0600720c */ /* 0x000fc80003f05070 */
[----:B------:R-:W-:-:S13]  /*03b0*/  ISETP.NE.AND.EX P0, PT, RZ, RZ, PT, P0 ;  /* 0x000000ffff00720c */ /* 0x000fda0003f05300 */
[----:B0-----:R-:W-:Y:S05]  /*03c0*/  @!P0 BRA `(.L_x_3) ;  /* 0x00000024000c8947 */ /* 0x001fea0003800000 */
[----:B------:R-:W0:Y:S01]  /*03d0*/  LDC.64 R8, c[0x4][RZ] ;  /* 0x01000000ff087b82 */ /* 0x000e220000000a00 */
[----:B------:R-:W-:Y:S01]  /*03e0*/  IMAD.MOV.U32 R0, RZ, RZ, RZ ;  /* 0x000000ffff007224 */ /* 0x000fe200078e00ff */
[----:B------:R-:W-:Y:S01]  /*03f0*/  CS2R R2, SRZ ;  /* 0x0000000000027805 */ /* 0x000fe2000001ff00 */
[----:B------:R-:W-:Y:S01]  /*0400*/  IMAD.MOV.U32 R14, RZ, RZ, RZ ;  /* 0x000000ffff0e7224 */ /* 0x000fe200078e00ff */
[----:B------:R-:W-:Y:S01]  /*0410*/  CS2R R4, SRZ ;  /* 0x0000000000047805 */ /* 0x000fe2000001ff00 */
[----:B0-----:R-:W-:-:S07]  /*0420*/  IMAD.WIDE.U32 R8, R13, 0xc80, R8 ;  /* 0x00000c800d087825 */ /* 0x001fce00078e0008 */
.L_x_5:
[----:B------:R-:W-:-:S06]  /*0430*/  IMAD R15, R14, 0x4, R1 ;  /* 0x000000040e0f7824 */ /* 0x000fcc00078e0201 */
[----:B------:R-:W5:Y:S01]  /*0440*/  LDL R15, [R15+0x4] ;  /* 0x000004000f0f7983 */ /* 0x000f620000100800 */
[----:B------:R-:W-:Y:S01]  /*0450*/  IMAD.SHL.U32 R16, R14, 0x20, RZ ;  /* 0x000000200e107824 */ /* 0x000fe200078e00ff */
[----:B-1----:R-:W-:-:S06]  /*0460*/  UMOV UR4, URZ ;  /* 0x000000ff00047c82 */ /* 0x002fcc0008000000 */
.L_x_4:
[----:B-----5:R-:W-:Y:S01]  /*0470*/  SHF.R.U32.HI R20, RZ, UR4, R15 ;  /* 0x00000004ff147c19 */ /* 0x020fe2000801160f */
[----:B------:R-:W-:-:S03]  /*0480*/  VIADD R6, R16, UR4 ;  /* 0x0000000410067c36 */ /* 0x000fc60008000000 */
[----:B------:R-:W-:-:S04]  /*0490*/  LOP3.LUT R7, R20, 0x1, RZ, 0xc0, !PT ;  /* 0x0000000114077812 */ /* 0x000fc800078ec0ff */
[----:B------:R-:W-:Y:S01]  /*04a0*/  ISETP.NE.U32.AND P0, PT, R7, 0x1, PT ;  /* 0x000000010700780c */ /* 0x000fe20003f05070 */
[----:B------:R-:W-:-:S03]  /*04b0*/  IMAD R7, R6, 0x5, RZ ;  /* 0x0000000506077824 */ /* 0x000fc600078e02ff */
[----:B------:R-:W-:Y:S01]  /*04c0*/  R2P PR, R20, 0x7e ;  /* 0x0000007e14007804 */ /* 0x000fe20000000000 */
[----:B------:R-:W-:-:S08]  /*04d0*/  IMAD.WIDE.U32 R6, R7, 0x4, R8 ;  /* 0x0000000407067825 */ /* 0x000fd000078e0008 */
[----:B------:R-:W2:Y:S04]  /*04e0*/  @!P0 LDG.E R17, desc[UR10][R6.64] ;  /* 0x0000000a06118981 */ /* 0x000ea8000c1e1900 */
[----:B------:R-:W3:Y:S04]  /*04f0*/  @P1 LDG.E R19, desc[UR10][R6.64+0x14] ;  /* 0x0000140a06131981 */ /* 0x000ee8000c1e1900 */
[----:B------:R-:W4:Y:S04]  /*0500*/  @!P0 LDG.E R18, desc[UR10][R6.64+0x10] ;  /* 0x0000100a06128981 */ /* 0x000f28000c1e1900 */
[----:B------:R-:W4:Y:S04]  /*0510*/  @P2 LDG.E R21, desc[UR10][R6.64+0x28] ;  /* 0x0000280a06152981 */ /* 0x000f28000c1e1900 */
[----:B------:R-:W4:Y:S04]  /*0520*/  @P1 LDG.E R22, desc[UR10][R6.64+0x24] ;  /* 0x0000240a06161981 */ /* 0x000f28000c1e1900 */
[----:B------:R-:W4:Y:S04]  /*0530*/  @P3 LDG.E R23, desc[UR10][R6.64+0x3c] ;  /* 0x00003c0a06173981 */ /* 0x000f28000c1e1900 */
[----:B------:R-:W4:Y:S04]  /*0540*/  @P2 LDG.E R24, desc[UR10][R6.64+0x38] ;  /* 0x0000380a06182981 */ /* 0x000f28000c1e1900 */
[----:B------:R-:W4:Y:S04]  /*0550*/  @P4 LDG.E R25, desc[UR10][R6.64+0x50] ;  /* 0x0000500a06194981 */ /* 0x000f28000c1e1900 */
[----:B------:R-:W4:Y:S01]  /*0560*/  @P5 LDG.E R27, desc[UR10][R6.64+0x64] ;  /* 0x0000640a061b5981 */ /* 0x000f22000c1e1900 */
[----:B--2---:R-:W-:-:S03]  /*0570*/  @!P0 LOP3.LUT R0, R0, R17, RZ, 0x3c, !PT ;  /* 0x0000001100008212 */ /* 0x004fc600078e3cff */
[----:B------:R-:W2:Y:S01]  /*0580*/  @!P0 LDG.E R17, desc[UR10][R6.64+0x4] ;  /* 0x0000040a06118981 */ /* 0x000ea2000c1e1900 */
[----:B---3--:R-:W-:-:S03]  /*0590*/  @P1 LOP3.LUT R0, R0, R19, RZ, 0x3c, !PT ;  /* 0x0000001300001212 */ /* 0x008fc600078e3cff */
[----:B------:R-:W3:Y:S01]  /*05a0*/  @!P0 LDG.E R19, desc[UR10][R6.64+0xc] ;  /* 0x00000c0a06138981 */ /* 0x000ee2000c1e1900 */
[----:B----4-:R-:W-:-:S03]  /*05b0*/  @!P0 LOP3.LUT R3, R3, R18, RZ, 0x3c, !PT ;  /* 0x0000001203038212 */ /* 0x010fc600078e3cff */
[----:B------:R-:W4:Y:S01]  /*05c0*/  @!P0 LDG.E R18, desc[UR10][R6.64+0x8] ;  /* 0x0000080a06128981 */ /* 0x000f22000c1e1900 */
[----:B------:R-:W-:-:S03]  /*05d0*/  @P2 LOP3.LUT R0, R0, R21, RZ, 0x3c, !PT ;  /* 0x0000001500002212 */ /* 0x000fc600078e3cff */
[----:B------:R-:W4:Y:S01]  /*05e0*/  @P1 LDG.E R21, desc[UR10][R6.64+0x18] ;  /* 0x0000180a06151981 */ /* 0x000f22000c1e1900 */
[----:B------:R-:W-:-:S03]  /*05f0*/  @P1 LOP3.LUT R3, R3, R22, RZ, 0x3c, !PT ;  /* 0x0000001603031212 */ /* 0x000fc600078e3cff */
[----:B------:R-:W4:Y:S01]  /*0600*/  @P1 LDG.E R22, desc[UR10][R6.64+0x1c] ;  /* 0x00001c0a06161981 */ /* 0x000f22000c1e1900 */
[----:B------:R-:W-:-:S03]  /*0610*/  @P3 LOP3.LUT R0, R0, R23, RZ, 0x3c, !PT ;  /* 0x0000001700003212 */ /* 0x000fc600078e3cff */
[----:B------:R-:W4:Y:S01]  /*0620*/  @P1 LDG.E R23, desc[UR10][R6.64+0x20] ;  /* 0x0000200a06171981 */ /* 0x000f22000c1e1900 */
[----:B------:R-:W-:-:S03]  /*0630*/  @P2 LOP3.LUT R3, R3, R24, RZ, 0x3c, !PT ;  /* 0x0000001803032212 */ /* 0x000fc600078e3cff */
[----:B------:R-:W4:Y:S01]  /*0640*/  @P3 LDG.E R24, desc[UR10][R6.64+0x4c] ;  /* 0x00004c0a06183981 */ /* 0x000f22000c1e1900 */
[----:B--2---:R-:W-:-:S03]  /*0650*/  @!P0 LOP3.LUT R4, R4, R17, RZ, 0x3c, !PT ;  /* 0x0000001104048212 */ /* 0x004fc600078e3cff */
[----:B------:R-:W2:Y:S01]  /*0660*/  @P2 LDG.E R17, desc[UR10][R6.64+0x2c] ;  /* 0x00002c0a06112981 */ /* 0x000ea2000c1e1900 */
[----:B---3--:R-:W-:-:S03]  /*0670*/  @!P0 LOP3.LUT R2, R2, R19, RZ, 0x3c, !PT ;  /* 0x0000001302028212 */ /* 0x008fc600078e3cff */
[----:B------:R-:W3:Y:S01]  /*0680*/  @P2 LDG.E R19, desc[UR10][R6.64+0x34] ;  /* 0x0000340a06132981 */ /* 0x000ee2000c1e1900 */
[----:B----4-:R-:W-:-:S03]  /*0690*/  @!P0 LOP3.LUT R5, R5, R18, RZ, 0x3c, !PT ;  /* 0x0000001205058212 */ /* 0x010fc600078e3cff */
[----:B------:R-:W4:Y:S01]  /*06a0*/  @P2 LDG.E R18, desc[UR10][R6.64+0x30] ;  /* 0x0000300a06122981 */ /* 0x000f22000c1e1900 */
        /* <DEDUP_REMOVED lines=10> */
[----:B--2---:R-:W-:-:S03]  /*0750*/  @P2 LOP3.LUT R4, R4, R17, RZ, 0x3c, !PT ;  /* 0x0000001104042212 */ /* 0x004fc600078e3cff */
[----:B------:R-:W2:Y:S01]  /*0760*/  @P4 LDG.E R17, desc[UR10][R6.64+0x54] ;  /* 0x0000540a06114981 */ /* 0x000ea2000c1e1900 */
[----:B---3--:R-:W-:-:S03]  /*0770*/  @P2 LOP3.LUT R2, R2, R19, RZ, 0x3c, !PT ;  /* 0x0000001302022212 */ /* 0x008fc600078e3cff */
[----:B------:R-:W3:Y:S01]  /*0780*/  @P4 LDG.E R19, desc[UR10][R6.64+0x5c] ;  /* 0x00005c0a06134981 */ /* 0x000ee2000c1e1900 */
[----:B----4-:R-:W-:-:S03]  /*0790*/  @P2 LOP3.LUT R5, R5, R18, RZ, 0x3c, !PT ;  /* 0x0000001205052212 */ /* 0x010fc600078e3cff */
        /* <DEDUP_REMOVED lines=9> */
[----:B------:R-:W-:Y:S02]  /*0830*/  LOP3.LUT P0, RZ, R20, 0x80, RZ, 0xc0, !PT ;  /* 0x0000008014ff7812 */ /* 0x000fe4000780c0ff */
[----:B------:R-:W-:-:S04]  /*0840*/  @P5 LOP3.LUT R0, R0, R27, RZ, 0x3c, !PT ;  /* 0x0000001b00005212 */ /* 0x000fc800078e3cff */
[----:B------:R-:W-:-:S07]  /*0850*/  @P6 LOP3.LUT R0, R0, R25, RZ, 0x3c, !PT ;  /* 0x0000001900006212 */ /* 0x000fce00078e3cff */
[----:B------:R-:W4:Y:S04]  /*0860*/  @P0 LDG.E R25, desc[UR10][R6.64+0x8c] ;  /* 0x00008c0a06190981 */ /* 0x000f28000c1e1900 */
        /* <DEDUP_REMOVED lines=15> */
[----:B------:R-:W-:Y:S02]  /*0960*/  @P0 LOP3.LUT R0, R0, R25, RZ, 0x3c, !PT ;  /* 0x0000001900000212 */ /* 0x000fe400078e3cff */
[----:B--2---:R-:W-:Y:S02]  /*0970*/  @P6 LOP3.LUT R4, R4, R17, RZ, 0x3c, !PT ;  /* 0x0000001104046212 */ /* 0x004fe400078e3cff */
[----:B---3--:R-:W-:Y:S02]  /*0980*/  @P6 LOP3.LUT R2, R2, R19, RZ, 0x3c, !PT ;  /* 0x0000001302026212 */ /* 0x008fe400078e3cff */
[----:B----4-:R-:W-:Y:S02]  /*0990*/  @P6 LOP3.LUT R5, R5, R18, RZ, 0x3c, !PT ;  /* 0x0000001205056212 */ /* 0x010fe400078e3cff */
[----:B------:R-:W-:Y:S02]  /*09a0*/  @P0 LOP3.LUT R4, R4, R21, RZ, 0x3c, !PT ;  /* 0x0000001504040212 */ /* 0x000fe400078e3cff */
[----:B------:R-:W-:-:S02]  /*09b0*/  @P6 LOP3.LUT R3, R3, R22, RZ, 0x3c, !PT ;  /* 0x0000001603036212 */ /* 0x000fc400078e3cff */
[----:B------:R-:W-:Y:S02]  /*09c0*/  @P0 LOP3.LUT R2, R2, R23, RZ, 0x3c, !PT ;  /* 0x0000001702020212 */ /* 0x000fe400078e3cff */
[----:B------:R-:W-:Y:S02]  /*09d0*/  @P0 LOP3.LUT R3, R3, R26, RZ, 0x3c, !PT ;  /* 0x0000001a03030212 */ /* 0x000fe400078e3cff */
[----:B------:R-:W-:Y:S02]  /*09e0*/  @P0 LOP3.LUT R5, R5, R24, RZ, 0x3c, !PT ;  /* 0x0000001805050212 */ /* 0x000fe400078e3cff */
[----:B------:R-:W-:-:S13]  /*09f0*/  R2P PR, R20.B1, 0x7f ;  /* 0x0000007f14007804 */ /* 0x000fda0000001000 */
[----:B------:R-:W2:Y:S04]  /*0a00*/  @P0 LDG.E R17, desc[UR10][R6.64+0xa0] ;  /* 0x0000a00a06110981 */ /* 0x000ea8000c1e1900 */
[----:B------:R-:W3:Y:S04]  /*0a10*/  @P1 LDG.E R19, desc[UR10][R6.64+0xb4] ;  /* 0x0000b40a06131981 */ /* 0x000ee8000c1e1900 */
[----:B------:R-:W4:Y:S04]  /*0a20*/  @P0 LDG.E R22, desc[UR10][R6.64+0xa8] ;  /* 0x0000a80a06160981 */ /* 0x000f28000c1e1900 */
[----:B------:R-:W4:Y:S04]  /*0a30*/  @P0 LDG.E R21, desc[UR10][R6.64+0xac] ;  /* 0x0000ac0a06150981 */ /* 0x000f28000c1e1900 */
[----:B------:R-:W4:Y:S04]  /*0a40*/  @P0 LDG.E R24, desc[UR10][R6.64+0xb0] ;  /* 0x0000b00a06180981 */ /* 0x000f28000c1e1900 */
[----:B------:R-:W4:Y:S04]  /*0a50*/  @P2 LDG.E R23, desc[UR10][R6.64+0xc8] ;  /* 0x0000c80a06172981 */ /* 0x000f28000c1e1900 */
[----:B------:R-:W4:Y:S04]  /*0a60*/  @P3 LDG.E R25, desc[UR10][R6.64+0xdc] ;  /* 0x0000dc0a06193981 */ /* 0x000f28000c1e1900 */
[----:B------:R-:W4:Y:S04]  /*0a70*/  @P1 LDG.E R18, desc[UR10][R6.64+0xbc] ;  /* 0x0000bc0a06121981 */ /* 0x000f28000c1e1900 */
        /* <DEDUP_REMOVED lines=18> */
[----:B---3--:R-:W-:Y:S02]  /*0ba0*/  @P0 LOP3.LUT R4, R4, R19, RZ, 0x3c, !PT ;  /* 0x0000001304040212 */ /* 0x008fe400078e3cff */
[----:B------:R-:W-:Y:S01]  /*0bb0*/  LOP3.LUT P0, RZ, R20, 0x8000, RZ, 0xc0, !PT ;  /* 0x0000800014ff7812 */ /* 0x000fe2000780c0ff */
[----:B------:R-:W3:Y:S01]  /*0bc0*/  @P1 LDG.E R19, desc[UR10][R6.64+0xc0] ;  /* 0x0000c00a06131981 */ /* 0x000ee2000c1e1900 */
[----:B--2---:R-:W-:-:S03]  /*0bd0*/  @P1 LOP3.LUT R4, R4, R17, RZ, 0x3c, !PT ;  /* 0x0000001104041212 */ /* 0x004fc600078e3cff */
[----:B------:R-:W2:Y:S04]  /*0be0*/  @P1 LDG.E R20, desc[UR10][R6.64+0xc4] ;  /* 0x0000c40a06141981 */ /* 0x000ea8000c1e1900 */
[----:B------:R-:W2:Y:S01]  /*0bf0*/  @P3 LDG.E R17, desc[UR10][R6.64+0xe0] ;  /* 0x0000e00a06113981 */ /* 0x000ea2000c1e1900 */
[----:B------:R-:W-:Y:S02]  /*0c00*/  @P4 LOP3.LUT R0, R0, R27, RZ, 0x3c, !PT ;  /* 0x0000001b00004212 */ /* 0x000fe400078e3cff */
[----:B----4-:R-:W-:Y:S01]  /*0c10*/  @P2 LOP3.LUT R4, R4, R21, RZ, 0x3c, !PT ;  /* 0x0000001504042212 */ /* 0x010fe200078e3cff */
[----:B------:R-:W4:Y:S01]  /*0c20*/  @P0 LDG.E R26, desc[UR10][R6.64+0x13c] ;  /* 0x00013c0a061a0981 */ /* 0x000f22000c1e1900 */
[----:B------:R-:W-:-:S03]  /*0c30*/  @P5 LOP3.LUT R0, R0, R29, RZ, 0x3c, !PT ;  /* 0x0000001d00005212 */ /* 0x000fc600078e3cff */
[----:B------:R-:W4:Y:S01]  /*0c40*/  @P4 LDG.E R21, desc[UR10][R6.64+0xf4] ;  /* 0x0000f40a06154981 */ /* 0x000f22000c1e1900 */
[----:B------:R-:W-:-:S03]  /*0c50*/  @P2 LOP3.LUT R5, R5, R22, RZ, 0x3c, !PT ;  /* 0x0000001605052212 */ /* 0x000fc600078e3cff */
[----:B------:R-:W4:Y:S01]  /*0c60*/  @P4 LDG.E R22, desc[UR10][R6.64+0xf8] ;  /* 0x0000f80a06164981 */ /* 0x000f22000c1e1900 */
[----:B------:R-:W-:Y:S02]  /*0c70*/  @P6 LOP3.LUT R0, R0, R25, RZ, 0x3c, !PT ;  /* 0x0000001900006212 */ /* 0x000fe400078e3cff */
[----:B------:R-:W-:Y:S01]  /*0c80*/  @P3 LOP3.LUT R5, R5, R18, RZ, 0x3c, !PT ;  /* 0x0000001205053212 */ /* 0x000fe200078e3cff */
[----:B------:R-:W4:Y:S04]  /*0c90*/  @P0 LDG.E R25, desc[UR10][R6.64+0x12c] ;  /* 0x00012c0a06190981 */ /* 0x000f28000c1e1900 */
[----:B------:R-:W4:Y:S01]  /*0ca0*/  @P5 LDG.E R18, desc[UR10][R6.64+0x10c] ;  /* 0x00010c0a06125981 */ /* 0x000f22000c1e1900 */
[----:B---3--:R-:W-:-:S03]  /*0cb0*/  @P1 LOP3.LUT R2, R2, R19, RZ, 0x3c, !PT ;  /* 0x0000001302021212 */ /* 0x008fc600078e3cff */
[----:B------:R-:W3:Y:S01]  /*0cc0*/  @P3 LDG.E R19, desc[UR10][R6.64+0xe8] ;  /* 0x0000e80a06133981 */ /* 0x000ee2000c1e1900 */
[----:B--2---:R-:W-:-:S03]  /*0cd0*/  @P1 LOP3.LUT R3, R3, R20, RZ, 0x3c, !PT ;  /* 0x0000001403031212 */ /* 0x004fc600078e3cff */
[----:B------:R-:W2:Y:S01]  /*0ce0*/  @P3 LDG.E R20, desc[UR10][R6.64+0xec] ;  /* 0x0000ec0a06143981 */ /* 0x000ea2000c1e1900 */
[----:B------:R-:W-:Y:S02]  /*0cf0*/  @P2 LOP3.LUT R3, R3, R24, RZ, 0x3c, !PT ;  /* 0x0000001803032212 */ /* 0x000fe400078e3cff */
[----:B------:R-:W-:Y:S01]  /*0d00*/  @P3 LOP3.LUT R4, R4, R17, RZ, 0x3c, !PT ;  /* 0x0000001104043212 */ /* 0x000fe200078e3cff */
[----:B------:R-:W2:Y:S01]  /*0d10*/  @P4 LDG.E R24, desc[UR10][R6.64+0x100] ;  /* 0x0001000a06184981 */ /* 0x000ea2000c1e1900 */
[----:B------:R-:W-:-:S03]  /*0d20*/  @P2 LOP3.LUT R2, R2, R23, RZ, 0x3c, !PT ;  /* 0x0000001702022212 */ /* 0x000fc600078e3cff */
[----:B------:R-:W2:Y:S04]  /*0d30*/  @P5 LDG.E R17, desc[UR10][R6.64+0x108] ;  /* 0x0001080a06115981 */ /* 0x000ea8000c1e1900 */
[----:B------:R-:W2:Y:S01]  /*0d40*/  @P4 LDG.E R23, desc[UR10][R6.64+0xfc] ;  /* 0x0000fc0a06174981 */ /* 0x000ea2000c1e1900 */
[----:B----4-:R-:W-:Y:S02]  /*0d50*/  @P4 LOP3.LUT R4, R4, R21, RZ, 0x3c, !PT ;  /* 0x0000001504044212 */ /* 0x010fe400078e3cff */
[----:B------:R-:W-:Y:S01]  /*0d60*/  @P4 LOP3.LUT R5, R5, R22, RZ, 0x3c, !PT ;  /* 0x0000001605054212 */ /* 0x000fe200078e3cff */
[----:B------:R-:W4:Y:S01]  /*0d70*/  @P6 LDG.E R21, desc[UR10][R6.64+0x11c] ;  /* 0x00011c0a06156981 */ /* 0x000f22000c1e1900 */
[----:B------:R-:W-:-:S03]  /*0d80*/  @P0 LOP3.LUT R0, R0, R25, RZ, 0x3c, !PT ;  /* 0x0000001900000212 */ /* 0x000fc600078e3cff */
[----:B------:R-:W4:Y:S01]  /*0d90*/  @P6 LDG.E R22, desc[UR10][R6.64+0x120] ;  /* 0x0001200a06166981 */ /* 0x000f22000c1e1900 */
[----:B------:R-:W-:-:S03]  /*0da0*/  @P5 LOP3.LUT R5, R5, R18, RZ, 0x3c, !PT ;  /* 0x0000001205055212 */ /* 0x000fc600078e3cff */
[----:B------:R-:W4:Y:S04]  /*0db0*/  @P0 LDG.E R18, desc[UR10][R6.64+0x134] ;  /* 0x0001340a06120981 */ /* 0x000f28000c1e1900 */
[----:B------:R-:W4:Y:S01]  /*0dc0*/  @P0 LDG.E R25, desc[UR10][R6.64+0x138] ;  /* 0x0001380a06190981 */ /* 0x000f22000c1e1900 */
[----:B---3--:R-:W-:-:S03]  /*0dd0*/  @P3 LOP3.LUT R2, R2, R19, RZ, 0x3c, !PT ;  /* 0x0000001302023212 */ /* 0x008fc600078e3cff */
[----:B------:R-:W3:Y:S01]  /*0de0*/  @P5 LDG.E R19, desc[UR10][R6.64+0x110] ;  /* 0x0001100a06135981 */ /* 0x000ee2000c1e1900 */
[----:B--2---:R-:W-:-:S03]  /*0df0*/  @P3 LOP3.LUT R3, R3, R20, RZ, 0x3c, !PT ;  /* 0x0000001403033212 */ /* 0x004fc600078e3cff */
[----:B------:R-:W2:Y:S01]  /*0e00*/  @P5 LDG.E R20, desc[UR10][R6.64+0x114] ;  /* 0x0001140a06145981 */ /* 0x000ea2000c1e1900 */
[----:B------:R-:W-:-:S03]  /*0e10*/  @P4 LOP3.LUT R3, R3, R24, RZ, 0x3c, !PT ;  /* 0x0000001803034212 */ /* 0x000fc600078e3cff */
[----:B------:R-:W2:Y:S01]  /*0e20*/  @P6 LDG.E R24, desc[UR10][R6.64+0x128] ;  /* 0x0001280a06186981 */ /* 0x000ea2000c1e1900 */
[----:B------:R-:W-:-:S03]  /*0e30*/  @P5 LOP3.LUT R4, R4, R17, RZ, 0x3c, !PT ;  /* 0x0000001104045212 */ /* 0x000fc600078e3cff */
[----:B------:R-:W2:Y:S01]  /*0e40*/  @P6 LDG.E R17, desc[UR10][R6.64+0x124] ;  /* 0x0001240a06116981 */ /* 0x000ea2000c1e1900 */
[----:B------:R-:W-:-:S03]  /*0e50*/  @P4 LOP3.LUT R2, R2, R23, RZ, 0x3c, !PT ;  /* 0x0000001702024212 */ /* 0x000fc600078e3cff */
[----:B------:R-:W2:Y:S01]  /*0e60*/  @P0 LDG.E R23, desc[UR10][R6.64+0x130] ;  /* 0x0001300a06170981 */ /* 0x000ea2000c1e1900 */
[----:B------:R-:W-:-:S04]  /*0e70*/  UIADD3 UR4, UPT, UPT, UR4, 0x10, URZ ;  /* 0x0000001004047890 */ /* 0x000fc8000fffe0ff */
[----:B------:R-:W-:Y:S01]  /*0e80*/  UISETP.NE.AND UP0, UPT, UR4, 0x20, UPT ;  /* 0x000000200400788c */ /* 0x000fe2000bf05270 */
[----:B----4-:R-:W-:Y:S02]  /*0e90*/  @P6 LOP3.LUT R4, R4, R21, RZ, 0x3c, !PT ;  /* 0x0000001504046212 */ /* 0x010fe400078e3cff */
[----:B------:R-:W-:-:S04]  /*0ea0*/  @P6 LOP3.LUT R5, R5, R22, RZ, 0x3c, !PT ;  /* 0x0000001605056212 */ /* 0x000fc800078e3cff */
[----:B------:R-:W-:Y:S02]  /*0eb0*/  @P0 LOP3.LUT R5, R5, R18, RZ, 0x3c, !PT ;  /* 0x0000001205050212 */ /* 0x000fe400078e3cff */
[----:B---3--:R-:W-:Y:S02]  /*0ec0*/  @P5 LOP3.LUT R2, R2, R19, RZ, 0x3c, !PT ;  /* 0x0000001302025212 */ /* 0x008fe400078e3cff */
[----:B--2---:R-:W-:-:S04]  /*0ed0*/  @P5 LOP3.LUT R3, R3, R20, RZ, 0x3c, !PT ;  /* 0x0000001403035212 */ /* 0x004fc800078e3cff */
[----:B------:R-:W-:Y:S02]  /*0ee0*/  @P6 LOP3.LUT R3, R3, R24, RZ, 0x3c, !PT ;  /* 0x0000001803036212 */ /* 0x000fe400078e3cff */
[----:B------:R-:W-:Y:S02]  /*0ef0*/  @P6 LOP3.LUT R2, R2, R17, RZ, 0x3c, !PT ;  /* 0x0000001102026212 */ /* 0x000fe400078e3cff */
[----:B------:R-:W-:Y:S02]  /*0f00*/  @P0 LOP3.LUT R3, R3, R26, RZ, 0x3c, !PT ;  /* 0x0000001a03030212 */ /* 0x000fe400078e3cff */
[----:B------:R-:W-:Y:S02]  /*0f10*/  @P0 LOP3.LUT R4, R4, R23, RZ, 0x3c, !PT ;  /* 0x0000001704040212 */ /* 0x000fe400078e3cff */
[----:B------:R-:W-:Y:S01]  /*0f20*/  @P0 LOP3.LUT R2, R2, R25, RZ, 0x3c, !PT ;  /* 0x0000001902020212 */ /* 0x000fe200078e3cff */
[----:B------:R-:W-:Y:S06]  /*0f30*/  BRA.U UP0, `(.L_x_4) ;  /* 0xfffffff5004c7547 */ /* 0x000fec000b83ffff */
[----:B------:R-:W-:-:S05]  /*0f40*/  VIADD R14, R14, 0x1 ;  /* 0x000000010e0e7836 */ /* 0x000fca0000000000 */
[----:B------:R-:W-:-:S13]  /*0f50*/  ISETP.NE.AND P0, PT, R14, 0x5, PT ;  /* 0x000000050e00780c */ /* 0x000fda0003f05270 */
[----:B------:R-:W-:Y:S05]  /*0f60*/  @P0 BRA `(.L_x_5) ;  /* 0xfffffff400300947 */ /* 0x000fea000383ffff */
[----:B------:R-:W-:Y:S01]  /*0f70*/  LOP3.LUT R6, R12, 0x3, RZ, 0xc0, !PT ;  /* 0x000000030c067812 */ /* 0x000fe200078ec0ff */
[----:B------:R0:W-:Y:S03]  /*0f80*/  STL [R1+0x4], R0 ;  /* 0x0000040001007387 */ /* 0x0001e60000100800 */
[----:B------:R-:W-:Y:S01]  /*0f90*/  ISETP.NE.U32.AND P0, PT, R6, 0x1, PT ;  /* 0x000000010600780c */ /* 0x000fe20003f05070 */
[----:B------:R0:W-:Y:S03]  /*0fa0*/  STL.64 [R1+0x8], R4 ;  /* 0x0000080401007387 */ /* 0x0001e60000100a00 */
[----:B------:R-:W-:Y:S01]  /*0fb0*/  ISETP.NE.AND.EX P0, PT, RZ, RZ, PT, P0 ;  /* 0x000000ffff00720c */ /* 0x000fe20003f05300 */
[----:B------:R0:W-:-:S12]  /*0fc0*/  STL.64 [R1+0x10], R2 ;  /* 0x0000100201007387 */ /* 0x0001d80000100a00 */
[----:B0-----:R-:W-:Y:S05]  /*0fd0*/  @!P0 BRA `(.L_x_3) ;  /* 0x0000001800088947 */ /* 0x001fea0003800000 */
[----:B------:R-:W-:Y:S01]  /*0fe0*/  UMOV UR4, URZ ;  /* 0x000000ff00047c82 */ /* 0x000fe20008000000 */
[----:B------:R-:W-:Y:S01]  /*0ff0*/  UMOV UR5, URZ ;  /* 0x000000ff00057c82 */ /* 0x000fe20008000000 */
[----:B------:R-:W-:Y:S02]  /*1000*/  IMAD.MOV.U32 R0, RZ, RZ, RZ ;  /* 0x000000ffff007224 */ /* 0x000fe400078e00ff */
[----:B------:R-:W-:Y:S02]  /*1010*/  IMAD.MOV.U32 R14, RZ, RZ, RZ ;  /* 0x000000ffff0e7224 */ /* 0x000fe400078e00ff */
[----:B------:R-:W-:Y:S02]  /*1020*/  IMAD.U32 R3, RZ, RZ, UR4 ;  /* 0x00000004ff037e24 */ /* 0x000fe4000f8e00ff */
[----:B------:R-:W-:Y:S02]  /*1030*/  IMAD.U32 R2, RZ, RZ, UR5 ;  /* 0x00000005ff027e24 */ /* 0x000fe4000f8e00ff */
[----:B------:R-:W-:-:S02]  /*1040*/  IMAD.U32 R5, RZ, RZ, UR4 ;  /* 0x00000004ff057e24 */ /* 0x000fc4000f8e00ff */
[----:B------:R-:W-:-:S07]  /*1050*/  IMAD.U32 R4, RZ, RZ, UR5 ;  /* 0x00000005ff047e24 */ /* 0x000fce000f8e00ff */
.L_x_7:
[----:B------:R-:W-:-:S06]  /*1060*/  IMAD R15, R14, 0x4, R1 ;  /* 0x000000040e0f7824 */ /* 0x000fcc00078e0201 */
[----:B------:R-:W5:Y:S01]  /*1070*/  LDL R15, [R15+0x4] ;  /* 0x000004000f0f7983 */ /* 0x000f620000100800 */
[----:B------:R-:W-:Y:S01]  /*1080*/  IMAD.SHL.U32 R16, R14, 0x20, RZ ;  /* 0x000000200e107824 */ /* 0x000fe200078e00ff */
[----:B------:R-:W-:-:S06]  /*1090*/  UMOV UR4, URZ ;  /* 0x000000ff00047c82 */ /* 0x000fcc0008000000 */
.L_x_6:
        /* <DEDUP_REMOVED lines=182> */
[----:B0-----:R-:W-:Y:S05]  /*1c00*/  @P0 BRA `(.L_x_3) ;  /* 0x0000000800fc0947 */ /* 0x001fea0003800000 */
        /* <DEDUP_REMOVED lines=8> */
.L_x_9:
[----:B------:R-:W-:-:S06]  /*1c90*/  IMAD R15, R14, 0x4, R1 ;  /* 0x000000040e0f7824 */ /* 0x000fcc00078e0201 */
[----:B------:R-:W5:Y:S01]  /*1ca0*/  LDL R15, [R15+0x4] ;  /* 0x000004000f0f7983 */ /* 0x000f620000100800 */
[----:B------:R-:W-:Y:S01]  /*1cb0*/  IMAD.SHL.U32 R16, R14, 0x20, RZ ;  /* 0x000000200e107824 */ /* 0x000fe200078e00ff */
[----:B------:R-:W-:-:S06]  /*1cc0*/  UMOV UR4, URZ ;  /* 0x000000ff00047c82 */ /* 0x000fcc0008000000 */
.L_x_8:
        /* <DEDUP_REMOVED lines=176> */
[----:B------:R0:W-:Y:S04]  /*27d0*/  STL [R1+0x4], R0 ;  /* 0x0000040001007387 */ /* 0x0001e80000100800 */
[----:B------:R0:W-:Y:S04]  /*27e0*/  STL.64 [R1+0x8], R4 ;  /* 0x0000080401007387 */ /* 0x0001e80000100a00 */
[----:B------:R0:W-:Y:S02]  /*27f0*/  STL.64 [R1+0x10], R2 ;  /* 0x0000100201007387 */ /* 0x0001e40000100a00 */
.L_x_3:
[----:B-1----:R-:W-:Y:S05]  /*2800*/  BSYNC.RECONVERGENT B1 ;  /* 0x0000000000017941 */ /* 0x002fea0003800200 */
.L_x_2:
[C---:B------:R-:W-:Y:S01]  /*2810*/  ISETP.GT.U32.AND P0, PT, R12.reuse, 0x3, PT ;  /* 0x000000030c00780c */ /* 0x040fe20003f04070 */
[----:B------:R-:W-:Y:S01]  /*2820*/  VIADD R13, R13, 0x1 ;  /* 0x000000010d0d7836 */ /* 0x000fe20000000000 */
[--C-:B------:R-:W-:Y:S02]  /*2830*/  SHF.R.U64 R12, R12, 0x2, R11.reuse ;  /* 0x000000020c0c7819 */ /* 0x100fe4000000120b */
[----:B------:R-:W-:Y:S02]  /*2840*/  ISETP.GT.U32.AND.EX P0, PT, R11, RZ, PT, P0 ;  /* 0x000000ff0b00720c */ /* 0x000fe40003f04100 */
[----:B------:R-:W-:-:S11]  /*2850*/  SHF.R.U32.HI R11, RZ, 0x2, R11 ;  /* 0x00000002ff0b7819 */ /* 0x000fd6000001160b */
[----:B------:R-:W-:Y:S05]  /*2860*/  @P0 BRA `(.L_x_10) ;  /* 0xffffffd800c40947 */ /* 0x000fea000383ffff */
.L_x_1:
[----:B-1----:R-:W-:Y:S05]  /*2870*/  BSYNC.RECONVERGENT B0 ;  /* 0x0000000000007941 */ /* 0x002fea0003800200 */
.L_x_0:
[----:B------:R-:W1:Y:S02]  /*2880*/  LDC R6, c[0x0][0x380] ;  /* 0x0000e000ff067b82 */ /* 0x000e640000000800 */
[----:B-1----:R-:W-:-:S13]  /*2890*/  ISETP.GE.AND P0, PT, R6, 0x1, PT ;  /* 0x000000010600780c */ /* 0x002fda0003f06270 */
[----:B------:R-:W-:Y:S05]  /*28a0*/  @!P0 EXIT ;  /* 0x000000000000894d */ /* 0x000fea0003800000 */
[----:B------:R-:W1:Y:S01]  /*28b0*/  LDCU.64 UR4, c[0x0][0x388] ;  /* 0x00007100ff0477ac */ /* 0x000e620008000a00 */
[----:B------:R-:W-:Y:S02]  /*28c0*/  IMAD.MOV.U32 R8, RZ, RZ, R3 ;  /* 0x000000ffff087224 */ /* 0x000fe400078e0003 */
[----:B------:R-:W-:Y:S01]  /*28d0*/  IMAD.MOV.U32 R9, RZ, RZ, R2 ;  /* 0x000000ffff097224 */ /* 0x000fe200078e0002 */
[----:B------:R-:W-:Y:S01]  /*28e0*/  UMOV UR8, 0x3198c20f ;  /* 0x3198c20f00087882 */ /* 0x000fe20000000000 */
[----:B------:R-:W-:Y:S02]  /*28f0*/  IMAD.MOV.U32 R11, RZ, RZ, R0 ;  /* 0x000000ffff0b7224 */ /* 0x000fe400078e0000 */
[C---:B------:R-:W-:Y:S01]  /*2900*/  VIADD R16, R10.reuse, 0x20 ;  /* 0x000000200a107836 */ /* 0x040fe20000000000 */
[----:B-1----:R-:W-:Y:S01]  /*2910*/  LEA R6, P0, R10, UR4, 0x2 ;  /* 0x000000040a067c11 */ /* 0x002fe2000f8010ff */
[----:B------:R-:W-:-:S03]  /*2920*/  UMOV UR4, URZ ;  /* 0x000000ff00047c82 */ /* 0x000fc60008000000 */
[----:B------:R-:W-:-:S09]  /*2930*/  LEA.HI.X R7, R10, UR5, RZ, 0x2, P0 ;  /* 0x000000050a077c11 */ /* 0x000fd200080f14ff */
.L_x_18:
[----:B------:R-:W-:Y:S01]  /*2940*/  UIADD3 UR5, UPT, UPT, UR7, 0x8, URZ ;  /* 0x0000000807057890 */ /* 0x000fe2000fffe0ff */
[----:B01----:R-:W-:Y:S01]  /*2950*/  SHF.R.U32.HI R3, RZ, 0x2, R11 ;  /* 0x00000002ff037819 */ /* 0x003fe2000001160b */
[----:B------:R-:W-:Y:S01]  /*2960*/  IMAD.SHL.U32 R12, R8, 0x10, RZ ;  /* 0x00000010080c7824 */ /* 0x000fe200078e00ff */
[----:B------:R-:W0:Y:S01]  /*2970*/  S2UR UR6, SR_CgaCtaId ;  /* 0x00000000000679c3 */ /* 0x000e220000008800 */
[----:B------:R-:W-:Y:S01]  /*2980*/  ULEA UR5, UR9, UR5, 0x18 ;  /* 0x0000000509057291 */ /* 0x000fe2000f8ec0ff */
[----:B------:R-:W-:Y:S01]  /*2990*/  LOP3.LUT R3, R3, R11, RZ, 0x3c, !PT ;  /* 0x0000000b03037212 */ /* 0x000fe200078e3cff */
[----:B------:R-:W-:Y:S01]  /*29a0*/  UIADD3 UR8, UPT, UPT, UR8, 0x587c5, URZ ;  /* 0x000587c508087890 */ /* 0x000fe2000fffe0ff */
[----:B------:R-:W-:Y:S01]  /*29b0*/  UMOV UR12, 0x26340000 ;  /* 0x26340000000c7882 */ /* 0x000fe20000000000 */
[----:B------:R-:W-:Y:S02]  /*29c0*/  UMOV UR13, 0x430c6bf5 ;  /* 0x430c6bf5000d7882 */ /* 0x000fe40000000000 */
[----:B------:R-:W-:Y:S01]  /*29d0*/  LEA R0, R10, UR5, 0x2 ;  /* 0x000000050a007c11 */ /* 0x000fe2000f8e10ff */
[----:B------:R-:W-:Y:S01]  /*29e0*/  IMAD.SHL.U32 R11, R3, 0x2, RZ ;  /* 0x00000002030b7824 */ /* 0x000fe200078e00ff */
[----:B------:R-:W-:-:S03]  /*29f0*/  UMOV UR5, 0x400 ;  /* 0x0000040000057882 */ /* 0x000fc60000000000 */
[----:B------:R-:W1:Y:S01]  /*2a00*/  LDS R2, [R0] ;  /* 0x0000000000027984 */ /* 0x000e620000000800 */
[----:B------:R-:W-:Y:S01]  /*2a10*/  LOP3.LUT R11, R3, R11, R12, 0x96, !PT ;  /* 0x0000000b030b7212 */ /* 0x000fe200078e960c */
[----:B------:R-:W-:-:S03]  /*2a20*/  IMAD.MOV.U32 R12, RZ, RZ, 0x2f800000 ;  /* 0x2f800000ff0c7424 */ /* 0x000fc600078e00ff */
[----:B------:R-:W-:Y:S01]  /*2a30*/  LOP3.LUT R14, R11, R8, RZ, 0x3c, !PT ;  /* 0x000000080b0e7212 */ /* 0x000fe200078e3cff */
[----:B------:R-:W-:Y:S02]  /*2a40*/  IMAD.MOV.U32 R11, RZ, RZ, R4 ;  /* 0x000000ffff0b7224 */ /* 0x000fe400078e0004 */
[----:B------:R-:W-:Y:S02]  /*2a50*/  IMAD.MOV.U32 R4, RZ, RZ, R5 ;  /* 0x000000ffff047224 */ /* 0x000fe400078e0005 */
[----:B------:R-:W-:Y:S01]  /*2a60*/  VIADD R3, R14, UR8 ;  /* 0x000000080e037c36 */ /* 0x000fe20008000000 */
[----:B0-----:R-:W-:Y:S01]  /*2a70*/  ULEA UR6, UR6, UR5, 0x18 ;  /* 0x0000000506067291 */ /* 0x001fe2000f8ec0ff */
[----:B------:R-:W-:-:S03]  /*2a80*/  IMAD.MOV.U32 R5, RZ, RZ, R9 ;  /* 0x000000ffff057224 */ /* 0x000fc600078e0009 */
[----:B------:R-:W-:Y:S01]  /*2a90*/  I2FP.F32.U32 R3, R3 ;  /* 0x0000000300037245 */ /* 0x000fe20000201000 */
[----:B------:R-:W-:Y:S02]  /*2aa0*/  IMAD.MOV.U32 R9, RZ, RZ, R8 ;  /* 0x000000ffff097224 */ /* 0x000fe400078e0008 */
[----:B------:R-:W-:Y:S02]  /*2ab0*/  IMAD.MOV.U32 R8, RZ, RZ, R14 ;  /* 0x000000ffff087224 */ /* 0x000fe400078e000e */
[----:B------:R-:W-:-:S04]  /*2ac0*/  FFMA R17, R3, R12, 1.1641532182693481445e-10 ;  /* 0x2f00000003117423 */ /* 0x000fc8000000000c */
[----:B------:R-:W0:Y:S02]  /*2ad0*/  F2F.F64.F32 R12, R17 ;  /* 0x00000011000c7310 */ /* 0x000e240000201800 */
[----:B0-----:R-:W-:Y:S01]  /*2ae0*/  DMUL R12, R12, UR12 ;  /* 0x0000000c0c0c7c28 */ /* 0x001fe20008000000 */
[----:B-1----:R-:W-:-:S05]  /*2af0*/  FADD R15, R2, 1 ;  /* 0x3f800000020f7421 */ /* 0x002fca0000000000 */
[----:B------:R0:W-:Y:S01]  /*2b00*/  STS [R0], R15 ;  /* 0x0000000f00007388 */ /* 0x0001e20000000800 */
[----:B------:R-:W1:Y:S01]  /*2b10*/  SYNCS.ARRIVE.TRANS64.A1T0 R2, [UR6], RZ ;  /* 0x000000ffff0279a7 */ /* 0x000e620008100006 */
[----:B------:R2:W3:Y:S02]  /*2b20*/  F2I.F64.TRUNC R19, R12 ;  /* 0x0000000c00137311 */ /* 0x0004e4000030d100 */
[----:B--2---:R-:W-:Y:S02]  /*2b30*/  CS2R R12, SR_CLOCKLO ;  /* 0x00000000000c7805 */ /* 0x004fe40000015000 */
[----:B---3--:R-:W-:Y:S01]  /*2b40*/  ISETP.NE.AND P0, PT, R19, RZ, PT ;  /* 0x000000ff1300720c */ /* 0x008fe20003f05270 */
[----:B------:R-:W-:-:S12]  /*2b50*/  BSSY.RECONVERGENT B0, `(.L_x_11) ;  /* 0x0000009000007945 */ /* 0x000fd80003800200 */
[----:B01----:R-:W-:Y:S05]  /*2b60*/  @!P0 BRA `(.L_x_12) ;  /* 0x00000000001c8947 */ /* 0x003fea0003800000 */
[----:B------:R-:W-:-:S07]  /*2b70*/  SHF.R.S32.HI R18, RZ, 0x1f, R19 ;  /* 0x0000001fff127819 */ /* 0x000fce0000011413 */
.L_x_13:
[----:B------:R-:W-:-:S06]  /*2b80*/  CS2R R14, SR_CLOCKLO ;  /* 0x00000000000e7805 */ /* 0x000fcc0000015000 */
[----:B------:R-:W-:-:S05]  /*2b90*/  IADD3 R14, P0, PT, -R12, R14, RZ ;  /* 0x0000000e0c0e7210 */ /* 0x000fca0007f1e1ff */
[----:B------:R-:W-:Y:S01]  /*2ba0*/  IMAD.X R15, R15, 0x1, ~R13, P0 ;  /* 0x000000010f0f7824 */ /* 0x000fe200000e0e0d */
[----:B------:R-:W-:-:S04]  /*2bb0*/  ISETP.GE.U32.AND P0, PT, R14, R19, PT ;  /* 0x000000130e00720c */ /* 0x000fc80003f06070 */
[----:B------:R-:W-:-:S13]  /*2bc0*/  ISETP.GE.U32.AND.EX P0, PT, R15, R18, PT, P0 ;  /* 0x000000120f00720c */ /* 0x000fda0003f06100 */
[----:B------:R-:W-:Y:S05]  /*2bd0*/  @!P0 BRA `(.L_x_13) ;  /* 0xfffffffc00e88947 */ /* 0x000fea000383ffff */
.L_x_12:
[----:B------:R-:W-:Y:S05]  /*2be0*/  BSYNC.RECONVERGENT B0 ;  /* 0x0000000000007941 */ /* 0x000fea0003800200 */
.L_x_11:
[----:B------:R-:W0:Y:S02]  /*2bf0*/  LDS R12, [R0] ;  /* 0x00000000000c7984 */ /* 0x000e240000000800 */
[----:B0-----:R-:W-:-:S05]  /*2c00*/  FADD R13, R12, 1 ;  /* 0x3f8000000c0d7421 */ /* 0x001fca0000000000 */
[----:B------:R0:W-:Y:S02]  /*2c10*/  STS [R0], R13 ;  /* 0x0000000d00007388 */ /* 0x0001e40000000800 */
[----:B0-----:R-:W-:Y:S01]  /*2c20*/  CS2R R12, SR_GLOBALTIMERLO ;  /* 0x00000000000c7805 */ /* 0x001fe20000015200 */
[----:B------:R-:W0:Y:S02]  /*2c30*/  SYNCS.PHASECHK.TRANS64.TRYWAIT P0, [UR6], R3 ;  /* 0x00000003ff0075a7 */ /* 0x000e240008001106 */
[----:B0-----:R-:W-:Y:S05]  /*2c40*/  @P0 BRA `(.L_x_14) ;  /* 0x00000000005c0947 */ /* 0x001fea0003800000 */
[----:B------:R-:W-:-:S05]  /*2c50*/  UMOV UR5, URZ ;  /* 0x000000ff00057c82 */ /* 0x000fca0008000000 */
.L_x_17:
[----:B------:R-:W-:-:S11]  /*2c60*/  UISETP.GT.AND UP0, UPT, UR5, 0xf, UPT ;  /* 0x0000000f0500788c */ /* 0x000fd6000bf04270 */
[----:B------:R-:W-:Y:S01]  /*2c70*/  @!UP0 UIADD3 UR5, UPT, UPT, UR5, 0x1, URZ ;  /* 0x0000000105058890 */ /* 0x000fe2000fffe0ff */
[----:B------:R-:W-:Y:S11]  /*2c80*/  BRA.U !UP0, `(.L_x_15) ;  /* 0x0000000108447547 */ /* 0x000ff6000b800000 */
[----:B------:R-:W-:-:S06]  /*2c90*/  CS2R R14, SR_GLOBALTIMERLO ;  /* 0x00000000000e7805 */ /* 0x000fcc0000015200 */
[----:B------:R-:W-:-:S05]  /*2ca0*/  IADD3 R17, P0, PT, -R12, R14, RZ ;  /* 0x0000000e0c117210 */ /* 0x000fca0007f1e1ff */
[----:B------:R-:W-:Y:S01]  /*2cb0*/  IMAD.X R15, R15, 0x1, ~R13, P0 ;  /* 0x000000010f0f7824 */ /* 0x000fe200000e0e0d */
[----:B------:R-:W-:-:S04]  /*2cc0*/  ISETP.GE.U32.AND P0, PT, R17, 0x3d0900, PT ;  /* 0x003d09001100780c */ /* 0x000fc80003f06070 */
[----:B------:R-:W-:-:S13]  /*2cd0*/  ISETP.GE.AND.EX P0, PT, R15, RZ, PT, P0 ;  /* 0x000000ff0f00720c */ /* 0x000fda0003f06300 */
[----:B------:R-:W-:Y:S05]  /*2ce0*/  @!P0 BRA `(.L_x_16) ;  /* 0x0000000000088947 */ /* 0x000fea0003800000 */
[----:B------:R-:W-:Y:S05]  /*2cf0*/  NANOSLEEP 0xf4240 ;  /* 0x000f42400000795d */ /* 0x000fea0003800000 */
[----:B------:R-:W-:Y:S05]  /*2d00*/  BRA `(.L_x_15) ;  /* 0x0000000000247947 */ /* 0x000fea0003800000 */
.L_x_16:
[----:B------:R-:W-:-:S04]  /*2d10*/  ISETP.GE.U32.AND P0, PT, R17, 0x9c40, PT ;  /* 0x00009c401100780c */ /* 0x000fc80003f06070 */
[----:B------:R-:W-:-:S13]  /*2d20*/  ISETP.GE.AND.EX P0, PT, R15, RZ, PT, P0 ;  /* 0x000000ff0f00720c */ /* 0x000fda0003f06300 */
[----:B------:R-:W-:Y:S05]  /*2d30*/  @!P0 BRA `(.L_x_15) ;  /* 0x0000000000188947 */ /* 0x000fea0003800000 */
[----:B------:R-:W-:-:S04]  /*2d40*/  SHF.R.S32.HI R0, RZ, 0x1f, R15 ;  /* 0x0000001fff007819 */ /* 0x000fc8000001140f */
[----:B------:R-:W-:-:S05]  /*2d50*/  LEA.HI R0, P0, R0, R17, RZ, 0x2 ;  /* 0x0000001100007211 */ /* 0x000fca00078110ff */
[----:B------:R-:W-:-:S05]  /*2d60*/  IMAD.X R15, RZ, RZ, R15, P0 ;  /* 0x000000ffff0f7224 */ /* 0x000fca00000e060f */
[----:B------:R-:W-:-:S04]  /*2d70*/  SHF.R.U64 R0, R0, 0x2, R15 ;  /* 0x0000000200007819 */ /* 0x000fc8000000120f */
[----:B------:R-:W-:Y:S05]  /*2d80*/  NANOSLEEP R0 ;  /* 0x000000000000735d */ /* 0x000fea0003800000 */
[----:B------:R-:W-:Y:S01]  /*2d90*/  NOP ;  /* 0x0000000000007918 */ /* 0x000fe20000000000 */
.L_x_15:
[----:B------:R-:W0:Y:S02]  /*2da0*/  SYNCS.PHASECHK.TRANS64.TRYWAIT P0, [UR6], R3 ;  /* 0x00000003ff0075a7 */ /* 0x000e240008001106 */
[----:B0-----:R-:W-:Y:S05]  /*2db0*/  @!P0 BRA `(.L_x_17) ;  /* 0xfffffffc00a88947 */ /* 0x001fea000383ffff */
.L_x_14:
[----:B------:R-:W0:Y:S01]  /*2dc0*/  S2UR UR6, SR_CgaCtaId ;  /* 0x00000000000679c3 */ /* 0x000e220000008800 */
[----:B------:R-:W-:Y:S01]  /*2dd0*/  UMOV UR5, 0x400 ;  /* 0x0000040000057882 */ /* 0x000fe20000000000 */
[----:B------:R-:W-:Y:S01]  /*2de0*/  VIADD R0, R16, UR4 ;  /* 0x0000000410007c36 */ /* 0x000fe20008000000 */
[----:B------:R-:W-:Y:S02]  /*2df0*/  UIADD3 UR5, UPT, UPT, UR5, 0x8, URZ ;  /* 0x0000000805057890 */ /* 0x000fe4000fffe0ff */
[----:B------:R-:W-:Y:S01]  /*2e00*/  UIADD3 UR4, UPT, UPT, UR4, 0x1, URZ ;  /* 0x0000000104047890 */ /* 0x000fe2000fffe0ff */
[----:B------:R-:W-:-:S05]  /*2e10*/  IMAD.SHL.U32 R0, R0, 0x4, RZ ;  /* 0x0000000400007824 */ /* 0x000fca00078e00ff */
[----:B------:R-:W-:Y:S01]  /*2e20*/  LOP3.LUT R0, R0, 0xffc, RZ, 0xc0, !PT ;  /* 0x00000ffc00007812 */ /* 0x000fe200078ec0ff */
[----:B0-----:R-:W-:-:S09]  /*2e30*/  ULEA UR5, UR6, UR5, 0x18 ;  /* 0x0000000506057291 */ /* 0x001fd2000f8ec0ff */
[----:B------:R-:W0:Y:S02]  /*2e40*/  LDS R3, [R0+UR5] ;  /* 0x0000000500037984 */ /* 0x000e240008000800 */
[----:B------:R-:W1:Y:S02]  /*2e50*/  LDCU UR5, c[0x0][0x380] ;  /* 0x00007000ff0577ac */ /* 0x000e640008000800 */
[----:B-1----:R-:W-:Y:S01]  /*2e60*/  UISETP.NE.AND UP0, UPT, UR4, UR5, UPT ;  /* 0x000000050400728c */ /* 0x002fe2000bf05270 */
[----:B0-----:R1:W-:Y:S08]  /*2e70*/  STG.E desc[UR10][R6.64], R3 ;  /* 0x0000000306007986 */ /* 0x0013f0000c10190a */
[----:B------:R-:W-:Y:S05]  /*2e80*/  BRA.U UP0, `(.L_x_18) ;  /* 0xfffffff900ac7547 */ /* 0x000fea000b83ffff */
[----:B------:R-:W-:Y:S05]  /*2e90*/  EXIT ;  /* 0x000000000000794d */ /* 0x000fea0003800000 */
.L_x_19:
[----:B------:R-:W-:-:S00]  /*2ea0*/  BRA `(.L_x_19) ;  /* 0xfffffffc00fc7947 */ /* 0x000fc0000383ffff */
[----:B------:R-:W-:-:S00]  /*2eb0*/  NOP ;  /* 0x0000000000007918 */ /* 0x000fc00000000000 */
        /* <DEDUP_REMOVED lines=12> */
.L_x_20:


//--------------------- .nv.global.init           --------------------------
	.section	.nv.global.init,"aw",@progbits
	.align	4
.nv.global.init:
	.type		mrg32k3aM1SubSeq,@object
	.size		mrg32k3aM1SubSeq,(mrg32k3aM2SubSeq - mrg32k3aM1SubSeq)
mrg32k3aM1SubSeq:
        /*0000*/ 	.byte	0x0b, 0xcc, 0xee, 0x04, 0x73, 0x29, 0x8b, 0x6f, 0xf6, 0x53, 0x03, 0xf6, 0x23, 0xf6, 0xea, 0xda
        /* <DEDUP_REMOVED lines=125> */
	.type		mrg32k3aM2SubSeq,@object
	.size		mrg32k3aM2SubSeq,(mrg32k3aM1 - mrg32k3aM2SubSeq)
mrg32k3aM2SubSeq:
        /* <DEDUP_REMOVED lines=126> */
	.type		mrg32k3aM1,@object
	.size		mrg32k3aM1,(mrg32k3aM1Seq - mrg32k3aM1)
mrg32k3aM1:
        /* <DEDUP_REMOVED lines=144> */
	.type		mrg32k3aM1Seq,@object
	.size		mrg32k3aM1Seq,(mrg32k3aM2 - mrg32k3aM1Seq)
mrg32k3aM1Seq:
        /* <DEDUP_REMOVED lines=144> */
	.type		mrg32k3aM2,@object
	.size		mrg32k3aM2,(mrg32k3aM2Seq - mrg32k3aM2)
mrg32k3aM2:
        /* <DEDUP_REMOVED lines=144> */
	.type		mrg32k3aM2Seq,@object
	.size		mrg32k3aM2Seq,(precalc_xorwow_matrix - mrg32k3aM2Seq)
mrg32k3aM2Seq:
        /* <DEDUP_REMOVED lines=144> */
	.type		precalc_xorwow_matrix,@object
	.size		precalc_xorwow_matrix,(precalc_xorwow_offset_matrix - precalc_xorwow_matrix)
precalc_xorwow_matrix:
        /* <DEDUP_REMOVED lines=6400> */
	.type		precalc_xorwow_offset_matrix,@object
	.size		precalc_xorwow_offset_matrix,(.L_1 - precalc_xorwow_offset_matrix)
precalc_xorwow_offset_matrix:
        /* <DEDUP_REMOVED lines=6400> */
.L_1:


//--------------------- .nv.shared._Z17split_arrive_waitiPf --------------------------
	.section	.nv.shared._Z17split_arrive_waitiPf,"aw",@nobits
	.sectionflags	@""
	.align	8
.nv.shared._Z17split_arrive_waitiPf:
	.zero		5128


//--------------------- .nv.shared.reserved.0     --------------------------
	.section	.nv.shared.reserved.0,"aw",@nobits
	.weak		__nv_reservedSMEM_offset_0_alias
	.size		__nv_reservedSMEM_offset_0_alias, 0, 64
	.other		__nv_reservedSMEM_offset_0_alias,@"STO_CUDA_RESERVED_SHARED STV_DEFAULT"
__nv_reservedSMEM_offset_0_alias:
	.zero		0
	.zero		64


//--------------------- .nv.constant0._Z17split_arrive_waitiPf --------------------------
	.section	.nv.constant0._Z17split_arrive_waitiPf,"a",@progbits
	.sectionflags	@""
	.align	4
.nv.constant0._Z17split_arrive_waitiPf:
	.zero		912


//--------------------- SYMBOLS --------------------------

	.type		.nv.reservedSmem.offset0,@object
	.size		.nv.reservedSmem.offset0,0x4
	.type		.nv.reservedSmem.cap,@object
	.size		.nv.reservedSmem.cap,0x4
